def matmul_kernel(
    a_ptr,
    b_ptr,
    c_ptr,
    M,
    N,
    K,
    stride_am,
    stride_ak,
    stride_bk,
    stride_bn,
    stride_cm,
    stride_cn,
    BLOCK_M: tl.constexpr,
    BLOCK_N: tl.constexpr,
    BLOCK_K: tl.constexpr,
    GROUP_M: tl.constexpr,
):
    pid = tl.program_id(axis=0)
    num_pid_m = tl.cdiv(M, BLOCK_M)
    num_pid_n = tl.cdiv(N, BLOCK_N)
    num_pid_in_group = GROUP_M * num_pid_n
    group_id = pid // num_pid_in_group
    first_pid_m = group_id * GROUP_M
    group_size_m = min(num_pid_m - first_pid_m, GROUP_M)
    pid_m = first_pid_m + ((pid % num_pid_in_group) % group_size_m)
    pid_n = (pid % num_pid_in_group) // group_size_m

    offs_am = (pid_m * BLOCK_M + tl.arange(0, BLOCK_M)) % M
    offs_bn = (pid_n * BLOCK_N + tl.arange(0, BLOCK_N)) % N
    offs_k = tl.arange(0, BLOCK_K)
    a_ptrs = a_ptr + offs_am[:, None] * stride_am + offs_k[None, :] * stride_ak
    b_ptrs = b_ptr + offs_k[:, None] * stride_bk + offs_bn[None, :] * stride_bn

    acc = tl.zeros((BLOCK_M, BLOCK_N), dtype=tl.float32)
    for kk in range(0, tl.cdiv(K, BLOCK_K)):
        a = tl.load(a_ptrs, mask=offs_k[None, :] < K - kk * BLOCK_K, other=0.0)
        b = tl.load(b_ptrs, mask=offs_k[:, None] < K - kk * BLOCK_K, other=0.0)
        acc = tl.dot(a, b, acc)
        a_ptrs += BLOCK_K * stride_ak
        b_ptrs += BLOCK_K * stride_bk

    c = acc.to(c_ptr.dtype.element_ty)
    offs_cm = pid_m * BLOCK_M + tl.arange(0, BLOCK_M)
    offs_cn = pid_n * BLOCK_N + tl.arange(0, BLOCK_N)
    c_ptrs = c_ptr + offs_cm[:, None] * stride_cm + offs_cn[None, :] * stride_cn
    mask = (offs_cm[:, None] < M) & (offs_cn[None, :] < N)
    tl.store(c_ptrs, c, mask=mask)

# config = {"BLOCK_K": 32, "BLOCK_M": 64, "BLOCK_N": 256, "GROUP_M": 8, "arch": "sm_90", "dtype": "fp32", "num_ctas": 4, "num_stages": 3, "num_warps": 4}
# arch = sm_90


// ===== COMPILED SASS (sm_90a) =====

	.target	sm_90a

	.elftype	@"ET_EXEC"


//--------------------- .note.nv.tkinfo           --------------------------
	.section	.note.nv.tkinfo,"",@"SHT_NOTE"
	.sectionflags	@"SHF_NOTE_NV_TKINFO"
	.tkinfo
        /*0018*/ 	.word	0x00000002
        /*0030*/ 	.string	""
        /*0030*/ 	.string	"ptxas"
        /*0030*/ 	.string	"Cuda compilation tools, release 13.0, V13.0.88"
        /*0030*/ 	.string	"Build cuda_13.0.r13.0/compiler.36424714_0"
        /*0030*/ 	.string	"-v  -suppress-debug-info  -lineinfo  -arch sm_90a "



//--------------------- .note.nv.cuinfo           --------------------------
	.section	.note.nv.cuinfo,"",@"SHT_NOTE"
	.sectionflags	@"SHF_NOTE_NV_CUINFO"
        /*0018*/ 	.short	0x0002
        /*001a*/ 	.short	0x005a
        /*001c*/ 	.short	0x0082
	.zero		2


//--------------------- .nv.info                  --------------------------
	.section	.nv.info,"",@"SHT_CUDA_INFO"
	.align	4


	//----- nvinfo : EIATTR_REGCOUNT
	.align		4
        /*0000*/ 	.byte	0x04, 0x2f
        /*0002*/ 	.short	(.L_1 - .L_0)
	.align		4
.L_0:
        /*0004*/ 	.word	index@(matmul_kernel)
        /*0008*/ 	.word	0x000000a8


	//----- nvinfo : EIATTR_FRAME_SIZE
	.align		4
.L_1:
        /*000c*/ 	.byte	0x04, 0x11
        /*000e*/ 	.short	(.L_3 - .L_2)
	.align		4
.L_2:
        /*0010*/ 	.word	index@(matmul_kernel)
        /*0014*/ 	.word	0x00000000


	//----- nvinfo : EIATTR_MIN_STACK_SIZE
	.align		4
.L_3:
        /*0018*/ 	.byte	0x04, 0x12
        /*001a*/ 	.short	(.L_5 - .L_4)
	.align		4
.L_4:
        /*001c*/ 	.word	index@(matmul_kernel)
        /*0020*/ 	.word	0x00000000
.L_5:


//--------------------- .nv.compat                --------------------------
	.section	.nv.compat,"",@"SHT_CUDA_COMPAT_INFO"
	.align	4
        /*0000*/ 	.byte	0x02, 0x09, 0x01, 0x00, 0x02, 0x02, 0x04, 0x00, 0x02, 0x05, 0x05, 0x00, 0x03, 0x07, 0x01, 0x01
        /*0010*/ 	.byte	0x02, 0x03, 0x00, 0x00, 0x02, 0x06, 0x01, 0x00, 0x04, 0x0b, 0x08, 0x00, 0x00, 0x00, 0x00, 0x00
        /*0020*/ 	.byte	0x00, 0x00, 0x00, 0x00


//--------------------- .nv.info.matmul_kernel    --------------------------
	.section	.nv.info.matmul_kernel,"",@"SHT_CUDA_INFO"
	.sectionflags	@""
	.align	4


	//----- nvinfo : EIATTR_CUDA_API_VERSION
	.align		4
        /*0000*/ 	.byte	0x04, 0x37
        /*0002*/ 	.short	(.L_7 - .L_6)
.L_6:
        /*0004*/ 	.word	0x00000082


	//----- nvinfo : EIATTR_KPARAM_INFO
	.align		4
.L_7:
        /*0008*/ 	.byte	0x04, 0x17
        /*000a*/ 	.short	(.L_9 - .L_8)
.L_8:
        /*000c*/ 	.word	0x00000000
        /*0010*/ 	.short	0x000d
        /*0012*/ 	.short	0x0048
        /*0014*/ 	.byte	0x00, 0xf4, 0x21, 0x00


	//----- nvinfo : EIATTR_KPARAM_INFO
	.align		4
.L_9:
        /*0018*/ 	.byte	0x04, 0x17
        /*001a*/ 	.short	(.L_11 - .L_10)
.L_10:
        /*001c*/ 	.word	0x00000000
        /*0020*/ 	.short	0x000c
        /*0022*/ 	.short	0x0040
        /*0024*/ 	.byte	0x00, 0xf4, 0x21, 0x00


	//----- nvinfo : EIATTR_KPARAM_INFO
	.align		4
.L_11:
        /*0028*/ 	.byte	0x04, 0x17
        /*002a*/ 	.short	(.L_13 - .L_12)
.L_12:
        /*002c*/ 	.word	0x00000000
        /*0030*/ 	.short	0x000b
        /*0032*/ 	.short	0x0038
        /*0034*/ 	.byte	0x00, 0xf0, 0x11, 0x00


	//----- nvinfo : EIATTR_KPARAM_INFO
	.align		4
.L_13:
        /*0038*/ 	.byte	0x04, 0x17
        /*003a*/ 	.short	(.L_15 - .L_14)
.L_14:
        /*003c*/ 	.word	0x00000000
        /*0040*/ 	.short	0x000a
        /*0042*/ 	.short	0x0034
        /*0044*/ 	.byte	0x00, 0xf0, 0x11, 0x00


	//----- nvinfo : EIATTR_KPARAM_INFO
	.align		4
.L_15:
        /*0048*/ 	.byte	0x04, 0x17
        /*004a*/ 	.short	(.L_17 - .L_16)
.L_16:
        /*004c*/ 	.word	0x00000000
        /*0050*/ 	.short	0x0009
        /*0052*/ 	.short	0x0030
        /*0054*/ 	.byte	0x00, 0xf0, 0x11, 0x00


	//----- nvinfo : EIATTR_KPARAM_INFO
	.align		4
.L_17:
        /*0058*/ 	.byte	0x04, 0x17
        /*005a*/ 	.short	(.L_19 - .L_18)
.L_18:
        /*005c*/ 	.word	0x00000000
        /*0060*/ 	.short	0x0008
        /*0062*/ 	.short	0x002c
        /*0064*/ 	.byte	0x00, 0xf0, 0x11, 0x00


	//----- nvinfo : EIATTR_KPARAM_INFO
	.align		4
.L_19:
        /*0068*/ 	.byte	0x04, 0x17
        /*006a*/ 	.short	(.L_21 - .L_20)
.L_20:
        /*006c*/ 	.word	0x00000000
        /*0070*/ 	.short	0x0007
        /*0072*/ 	.short	0x0028
        /*0074*/ 	.byte	0x00, 0xf0, 0x11, 0x00


	//----- nvinfo : EIATTR_KPARAM_INFO
	.align		4
.L_21:
        /*0078*/ 	.byte	0x04, 0x17
        /*007a*/ 	.short	(.L_23 - .L_22)
.L_22:
        /*007c*/ 	.word	0x00000000
        /*0080*/ 	.short	0x0006
        /*0082*/ 	.short	0x0024
        /*0084*/ 	.byte	0x00, 0xf0, 0x11, 0x00


	//----- nvinfo : EIATTR_KPARAM_INFO
	.align		4
.L_23:
        /*0088*/ 	.byte	0x04, 0x17
        /*008a*/ 	.short	(.L_25 - .L_24)
.L_24:
        /*008c*/ 	.word	0x00000000
        /*0090*/ 	.short	0x0005
        /*0092*/ 	.short	0x0020
        /*0094*/ 	.byte	0x00, 0xf0, 0x11, 0x00


	//----- nvinfo : EIATTR_KPARAM_INFO
	.align		4
.L_25:
        /*0098*/ 	.byte	0x04, 0x17
        /*009a*/ 	.short	(.L_27 - .L_26)
.L_26:
        /*009c*/ 	.word	0x00000000
        /*00a0*/ 	.short	0x0004
        /*00a2*/ 	.short	0x001c
        /*00a4*/ 	.byte	0x00, 0xf0, 0x11, 0x00


	//----- nvinfo : EIATTR_KPARAM_INFO
	.align		4
.L_27:
        /*00a8*/ 	.byte	0x04, 0x17
        /*00aa*/ 	.short	(.L_29 - .L_28)
.L_28:
        /*00ac*/ 	.word	0x00000000
        /*00b0*/ 	.short	0x0003
        /*00b2*/ 	.short	0x0018
        /*00b4*/ 	.byte	0x00, 0xf0, 0x11, 0x00


	//----- nvinfo : EIATTR_KPARAM_INFO
	.align		4
.L_29:
        /*00b8*/ 	.byte	0x04, 0x17
        /*00ba*/ 	.short	(.L_31 - .L_30)
.L_30:
        /*00bc*/ 	.word	0x00000000
        /*00c0*/ 	.short	0x0002
        /*00c2*/ 	.short	0x0010
        /*00c4*/ 	.byte	0x00, 0xf4, 0x21, 0x00


	//----- nvinfo : EIATTR_KPARAM_INFO
	.align		4
.L_31:
        /*00c8*/ 	.byte	0x04, 0x17
        /*00ca*/ 	.short	(.L_33 - .L_32)
.L_32:
        /*00cc*/ 	.word	0x00000000
        /*00d0*/ 	.short	0x0001
        /*00d2*/ 	.short	0x0008
        /*00d4*/ 	.byte	0x00, 0xf4, 0x21, 0x00


	//----- nvinfo : EIATTR_KPARAM_INFO
	.align		4
.L_33:
        /*00d8*/ 	.byte	0x04, 0x17
        /*00da*/ 	.short	(.L_35 - .L_34)
.L_34:
        /*00dc*/ 	.word	0x00000000
        /*00e0*/ 	.short	0x0000
        /*00e2*/ 	.short	0x0000
        /*00e4*/ 	.byte	0x00, 0xf4, 0x21, 0x00


	//----- nvinfo : EIATTR_EXPLICIT_CLUSTER
	.align		4
.L_35:
        /*00e8*/ 	.byte	0x01, 0x3e
	.zero		2


	//----- nvinfo : EIATTR_CTA_PER_CLUSTER
	.align		4
        /*00ec*/ 	.byte	0x04, 0x3d
        /*00ee*/ 	.short	(.L_37 - .L_36)
.L_36:
        /*00f0*/ 	.word	0x00000004
        /*00f4*/ 	.word	0x00000001
        /*00f8*/ 	.word	0x00000001


	//----- nvinfo : EIATTR_SPARSE_MMA_MASK
	.align		4
.L_37:
        /*00fc*/ 	.byte	0x03, 0x50
        /*00fe*/ 	.short	0x0000


	//----- nvinfo : EIATTR_MAXREG_COUNT
	.align		4
        /*0100*/ 	.byte	0x03, 0x1b
        /*0102*/ 	.short	0x00ff


	//----- nvinfo : EIATTR_NUM_BARRIERS
	.align		4
        /*0104*/ 	.byte	0x02, 0x4c
        /*0106*/ 	.byte	0x01
	.zero		1


	//----- nvinfo : EIATTR_MERCURY_ISA_VERSION
	.align		4
        /*0108*/ 	.byte	0x03, 0x5f
        /*010a*/ 	.short	0x0101


	//----- nvinfo : EIATTR_EXIT_INSTR_OFFSETS
	.align		4
        /*010c*/ 	.byte	0x04, 0x1c
        /*010e*/ 	.short	(.L_39 - .L_38)


	//   ....[0]....
.L_38:
        /*0110*/ 	.word	0x00005630


	//   ....[1]....
        /*0114*/ 	.word	0x00005650


	//----- nvinfo : EIATTR_REQNTID
	.align		4
.L_39:
        /*0118*/ 	.byte	0x04, 0x10
        /*011a*/ 	.short	(.L_41 - .L_40)
.L_40:
        /*011c*/ 	.word	0x00000080
        /*0120*/ 	.word	0x00000001
        /*0124*/ 	.word	0x00000001


	//----- nvinfo : EIATTR_CBANK_PARAM_SIZE
	.align		4
.L_41:
        /*0128*/ 	.byte	0x03, 0x19
        /*012a*/ 	.short	0x0050


	//----- nvinfo : EIATTR_PARAM_CBANK
	.align		4
        /*012c*/ 	.byte	0x04, 0x0a
        /*012e*/ 	.short	(.L_43 - .L_42)
	.align		4
.L_42:
        /*0130*/ 	.word	index@(.nv.constant0.matmul_kernel)
        /*0134*/ 	.short	0x0210
        /*0136*/ 	.short	0x0050


	//----- nvinfo : EIATTR_SW_WAR
	.align		4
.L_43:
        /*0138*/ 	.byte	0x04, 0x36
        /*013a*/ 	.short	(.L_45 - .L_44)
.L_44:
        /*013c*/ 	.word	0x00000008
.L_45:


//--------------------- .nv.callgraph             --------------------------
	.section	.nv.callgraph,"",@"SHT_CUDA_CALLGRAPH"
	.align	4
	.sectionentsize	8
	.align		4
        /*0000*/ 	.word	0x00000000
	.align		4
        /*0004*/ 	.word	0xffffffff
	.align		4
        /*0008*/ 	.word	0x00000000
	.align		4
        /*000c*/ 	.word	0xfffffffe
	.align		4
        /*0010*/ 	.word	0x00000000
	.align		4
        /*0014*/ 	.word	0xfffffffd
	.align		4
        /*0018*/ 	.word	0x00000000
	.align		4
        /*001c*/ 	.word	0xfffffffc


//--------------------- .text.matmul_kernel       --------------------------
	.section	.text.matmul_kernel,"ax",@progbits
	.align	128
        .global         matmul_kernel
        .type           matmul_kernel,@function
        .size           matmul_kernel,(.L_x_3 - matmul_kernel)
        .other          matmul_kernel,@"STO_CUDA_ENTRY STV_DEFAULT"
matmul_kernel:
.text.matmul_kernel:
[----:B------:R-:W-:Y:S08]  /*0000*/  LDC R1, c[0x0][0x28] ;  /* 0x00000a00ff017b82 */ /* 0x000ff00000000800 */
[----:B------:R-:W1:Y:S01]  /*0010*/  LDC.64 R96, c[0x0][0x228] ;  /* 0x00008a00ff607b82 */ /* 0x000e620000000a00 */
[----:B------:R-:W2:Y:S07]  /*0020*/  S2R R135, SR_TID.X ;  /* 0x0000000000877919 */ /* 0x000eae0000002100 */
[----:B------:R-:W3:Y:S08]  /*0030*/  S2UR UR4, SR_CTAID.X ;  /* 0x00000000000479c3 */ /* 0x000ef00000002500 */
[----:B------:R-:W4:Y:S01]  /*0040*/  S2UR UR5, SR_CgaCtaId ;  /* 0x00000000000579c3 */ /* 0x000f220000008800 */
[----:B-1----:R-:W-:Y:S01]  /*0050*/  VIADD R0, R97, 0xff ;  /* 0x000000ff61007836 */ /* 0x002fe20000000000 */
[----:B------:R-:W-:-:S06]  /*0060*/  IABS R10, R97 ;  /* 0x00000061000a7213 */ /* 0x000fcc0000000000 */
[----:B------:R-:W1:Y:S01]  /*0070*/  LDC.64 R136, c[0x0][0x230] ;  /* 0x00008c00ff887b82 */ /* 0x000e620000000a00 */
[----:B------:R-:W-:Y:S02]  /*0080*/  IABS R25, R96 ;  /* 0x0000006000197213 */ /* 0x000fe40000000000 */
[----:B------:R-:W-:Y:S02]  /*0090*/  SHF.R.S32.HI R3, RZ, 0x1f, R0 ;  /* 0x0000001fff037819 */ /* 0x000fe40000011400 */
[----:B---3--:R-:W-:Y:S01]  /*00a0*/  I2FP.F32.U32 R5, UR4 ;  /* 0x0000000400057c45 */ /* 0x008fe20008201000 */
[----:B------:R-:W-:Y:S01]  /*00b0*/  ULDC UR4, c[0x0][0x150] ;  /* 0x0000540000047ab9 */ /* 0x000fe20000000800 */
[----:B------:R-:W-:Y:S01]  /*00c0*/  LEA.HI R3, R3, R0, RZ, 0x8 ;  /* 0x0000000003037211 */ /* 0x000fe200078f40ff */
[----:B------:R-:W3:Y:S01]  /*00d0*/  LDC.64 R92, c[0x0][0x238] ;  /* 0x00008e00ff5c7b82 */ /* 0x000ee20000000a00 */
[----:B--2---:R-:W-:Y:S02]  /*00e0*/  IMAD.SHL.U32 R128, R135, 0x80, RZ ;  /* 0x0000008087807824 */ /* 0x004fe400078e00ff */
[----:B------:R-:W-:Y:S01]  /*00f0*/  FMUL R5, R5, UR4 ;  /* 0x0000000405057c20 */ /* 0x000fe20008400000 */
[----:B------:R-:W-:-:S05]  /*0100*/  SHF.R.S32.HI R3, RZ, 0x8, R3 ;  /* 0x00000008ff037819 */ /* 0x000fca0000011403 */
[----:B------:R-:W-:Y:S01]  /*0110*/  IMAD.SHL.U32 R4, R3, 0x8, RZ ;  /* 0x0000000803047824 */ /* 0x000fe200078e00ff */
[----:B------:R-:W2:Y:S04]  /*0120*/  F2I.U32.TRUNC.NTZ R5, R5 ;  /* 0x0000000500057305 */ /* 0x000ea8000020f000 */
[----:B------:R-:W-:Y:S01]  /*0130*/  IABS R7, R4 ;  /* 0x0000000400077213 */ /* 0x000fe20000000000 */
[----:B-1----:R-:W-:-:S03]  /*0140*/  VIADD R88, R136, 0x1f ;  /* 0x0000001f88587836 */ /* 0x002fc60000000000 */
[----:B------:R-:W1:Y:S01]  /*0150*/  I2F.RP R0, R7 ;  /* 0x0000000700007306 */ /* 0x000e620000209400 */
[----:B------:R-:W-:Y:S01]  /*0160*/  VIADD R118, R136, 0xffffffe0 ;  /* 0xffffffe088767836 */ /* 0x000fe20000000000 */
[----:B--2---:R-:W-:-:S06]  /*0170*/  IABS R11, R5 ;  /* 0x00000005000b7213 */ /* 0x004fcc0000000000 */
[----:B-1----:R-:W1:Y:S02]  /*0180*/  MUFU.RCP R0, R0 ;  /* 0x0000000000007308 */ /* 0x002e640000001000 */
[----:B-1----:R-:W-:Y:S01]  /*0190*/  VIADD R2, R0, 0xffffffe ;  /* 0x0ffffffe00027836 */ /* 0x002fe20000000000 */
[----:B------:R-:W-:-:S05]  /*01a0*/  IABS R0, R4 ;  /* 0x0000000400007213 */ /* 0x000fca0000000000 */
[----:B------:R1:W2:Y:S01]  /*01b0*/  F2I.FTZ.U32.TRUNC.NTZ R3, R2 ;  /* 0x0000000200037305 */ /* 0x0002a2000021f000 */
[----:B------:R-:W-:Y:S02]  /*01c0*/  IMAD.MOV R0, RZ, RZ, -R0 ;  /* 0x000000ffff007224 */ /* 0x000fe400078e0a00 */
[----:B-1----:R-:W-:Y:S02]  /*01d0*/  IMAD.MOV.U32 R2, RZ, RZ, RZ ;  /* 0x000000ffff027224 */ /* 0x002fe400078e00ff */
[----:B--2---:R-:W-:-:S04]  /*01e0*/  IMAD.MOV R6, RZ, RZ, -R3 ;  /* 0x000000ffff067224 */ /* 0x004fc800078e0a03 */
[----:B------:R-:W-:-:S04]  /*01f0*/  IMAD R9, R6, R7, RZ ;  /* 0x0000000706097224 */ /* 0x000fc800078e02ff */
[----:B------:R-:W-:-:S06]  /*0200*/  IMAD.HI.U32 R2, R3, R9, R2 ;  /* 0x0000000903027227 */ /* 0x000fcc00078e0002 */
[----:B------:R-:W-:-:S04]  /*0210*/  IMAD.HI.U32 R2, R2, R11, RZ ;  /* 0x0000000b02027227 */ /* 0x000fc800078e00ff */
[----:B------:R-:W-:-:S05]  /*0220*/  IMAD R0, R2, R0, R11 ;  /* 0x0000000002007224 */ /* 0x000fca00078e020b */
[----:B------:R-:W-:-:S13]  /*0230*/  ISETP.GT.U32.AND P1, PT, R7, R0, PT ;  /* 0x000000000700720c */ /* 0x000fda0003f24070 */
[----:B------:R-:W-:Y:S02]  /*0240*/  @!P1 IMAD.IADD R0, R0, 0x1, -R7 ;  /* 0x0000000100009824 */ /* 0x000fe400078e0a07 */
[----:B------:R-:W-:Y:S01]  /*0250*/  @!P1 VIADD R2, R2, 0x1 ;  /* 0x0000000102029836 */ /* 0x000fe20000000000 */
[----:B------:R-:W-:Y:S02]  /*0260*/  ISETP.NE.AND P1, PT, R4, RZ, PT ;  /* 0x000000ff0400720c */ /* 0x000fe40003f25270 */
[----:B------:R-:W-:Y:S02]  /*0270*/  ISETP.GE.U32.AND P0, PT, R0, R7, PT ;  /* 0x000000070000720c */ /* 0x000fe40003f06070 */
[----:B------:R-:W-:-:S04]  /*0280*/  LOP3.LUT R0, R5, R4, RZ, 0x3c, !PT ;  /* 0x0000000405007212 */ /* 0x000fc800078e3cff */
[----:B------:R-:W-:Y:S01]  /*0290*/  ISETP.GE.AND P2, PT, R0, RZ, PT ;  /* 0x000000ff0000720c */ /* 0x000fe20003f46270 */
[----:B------:R-:W-:-:S05]  /*02a0*/  VIADD R0, R96, 0x3f ;  /* 0x0000003f60007836 */ /* 0x000fca0000000000 */
[----:B------:R-:W-:Y:S01]  /*02b0*/  SHF.R.S32.HI R3, RZ, 0x1f, R0 ;  /* 0x0000001fff037819 */ /* 0x000fe20000011400 */
[----:B------:R-:W-:-:S03]  /*02c0*/  @P0 VIADD R2, R2, 0x1 ;  /* 0x0000000102020836 */ /* 0x000fc60000000000 */
[----:B------:R-:W-:-:S03]  /*02d0*/  LEA.HI R3, R3, R0, RZ, 0x6 ;  /* 0x0000000003037211 */ /* 0x000fc600078f30ff */
[----:B------:R-:W-:Y:S01]  /*02e0*/  @!P2 IMAD.MOV R2, RZ, RZ, -R2 ;  /* 0x000000ffff02a224 */ /* 0x000fe200078e0a02 */
[----:B------:R-:W-:-:S05]  /*02f0*/  @!P1 LOP3.LUT R2, RZ, R4, RZ, 0x33, !PT ;  /* 0x00000004ff029212 */ /* 0x000fca00078e33ff */
[----:B------:R-:W-:Y:S02]  /*0300*/  IMAD.SHL.U32 R6, R2, 0x8, RZ ;  /* 0x0000000802067824 */ /* 0x000fe400078e00ff */
[----:B------:R-:W-:-:S03]  /*0310*/  IMAD.MOV R2, RZ, RZ, -R2 ;  /* 0x000000ffff027224 */ /* 0x000fc600078e0a02 */
[----:B------:R-:W-:Y:S01]  /*0320*/  LEA.HI.SX32 R3, R3, -R6, 0x1a ;  /* 0x8000000603037211 */ /* 0x000fe200078fd2ff */
[----:B------:R-:W-:-:S03]  /*0330*/  IMAD R11, R4, R2, R5 ;  /* 0x00000002040b7224 */ /* 0x000fc600078e0205 */
[----:B------:R-:W-:-:S04]  /*0340*/  VIMNMX R8, R3, 0x8, PT ;  /* 0x0000000803087848 */ /* 0x000fc80003fe0100 */
[-C--:B------:R-:W-:Y:S02]  /*0350*/  IABS R7, R8.reuse ;  /* 0x0000000800077213 */ /* 0x080fe40000000000 */
[----:B------:R-:W-:Y:S02]  /*0360*/  IABS R4, R8 ;  /* 0x0000000800047213 */ /* 0x000fe40000000000 */
[----:B------:R-:W1:Y:S01]  /*0370*/  I2F.RP R0, R7 ;  /* 0x0000000700007306 */ /* 0x000e620000209400 */
[C---:B------:R-:W-:Y:S02]  /*0380*/  R2UR UR4, R8.reuse ;  /* 0x00000000080472ca */ /* 0x040fe400000e0000 */
[----:B------:R-:W-:-:S11]  /*0390*/  R2UR UR7, R8 ;  /* 0x00000000080772ca */ /* 0x000fd600000e0000 */
[----:B------:R-:W-:Y:S01]  /*03a0*/  UISETP.NE.AND UP0, UPT, UR4, URZ, UPT ;  /* 0x0000003f0400728c */ /* 0x000fe2000bf05270 */
[----:B-1----:R-:W1:Y:S02]  /*03b0*/  MUFU.RCP R0, R0 ;  /* 0x0000000000007308 */ /* 0x002e640000001000 */
[----:B-1----:R-:W-:Y:S02]  /*03c0*/  VIADD R3, R0, 0xffffffe ;  /* 0x0ffffffe00037836 */ /* 0x002fe40000000000 */
[----:B------:R-:W-:-:S04]  /*03d0*/  IMAD.MOV R0, RZ, RZ, -R4 ;  /* 0x000000ffff007224 */ /* 0x000fc800078e0a04 */
[----:B------:R-:W1:Y:S08]  /*03e0*/  I2F.RP R4, R10 ;  /* 0x0000000a00047306 */ /* 0x000e700000209400 */
[----:B------:R-:W2:Y:S08]  /*03f0*/  F2I.FTZ.U32.TRUNC.NTZ R3, R3 ;  /* 0x0000000300037305 */ /* 0x000eb0000021f000 */
[----:B-1----:R-:W1:Y:S01]  /*0400*/  MUFU.RCP R4, R4 ;  /* 0x0000000400047308 */ /* 0x002e620000001000 */
[----:B--2---:R-:W-:-:S04]  /*0410*/  IMAD.MOV R9, RZ, RZ, -R3 ;  /* 0x000000ffff097224 */ /* 0x004fc800078e0a03 */
[----:B------:R-:W-:Y:S01]  /*0420*/  IMAD.MOV.U32 R2, RZ, RZ, R9 ;  /* 0x000000ffff027224 */ /* 0x000fe200078e0009 */
[----:B------:R-:W-:-:S03]  /*0430*/  IABS R9, R11 ;  /* 0x0000000b00097213 */ /* 0x000fc60000000000 */
[----:B------:R-:W-:Y:S02]  /*0440*/  IMAD R5, R2, R7, RZ ;  /* 0x0000000702057224 */ /* 0x000fe400078e02ff */
[----:B------:R-:W-:-:S04]  /*0450*/  IMAD.MOV.U32 R2, RZ, RZ, RZ ;  /* 0x000000ffff027224 */ /* 0x000fc800078e00ff */
[----:B------:R-:W-:Y:S02]  /*0460*/  IMAD.HI.U32 R2, R3, R5, R2 ;  /* 0x0000000503027227 */ /* 0x000fe400078e0002 */
[----:B------:R-:W2:Y:S02]  /*0470*/  I2F.RP R3, R25 ;  /* 0x0000001900037306 */ /* 0x000ea40000209400 */
[----:B-1----:R-:W-:Y:S02]  /*0480*/  VIADD R5, R4, 0xffffffe ;  /* 0x0ffffffe04057836 */ /* 0x002fe40000000000 */
[----:B------:R-:W-:-:S04]  /*0490*/  IMAD.HI.U32 R2, R2, R9, RZ ;  /* 0x0000000902027227 */ /* 0x000fc800078e00ff */
[----:B------:R-:W-:Y:S01]  /*04a0*/  IMAD R0, R2, R0, R9 ;  /* 0x0000000002007224 */ /* 0x000fe200078e0209 */
[----:B------:R-:W1:Y:S01]  /*04b0*/  F2I.FTZ.U32.TRUNC.NTZ R5, R5 ;  /* 0x0000000500057305 */ /* 0x000e62000021f000 */
[----:B------:R-:W-:-:S03]  /*04c0*/  IMAD.MOV.U32 R4, RZ, RZ, RZ ;  /* 0x000000ffff047224 */ /* 0x000fc600078e00ff */
[----:B------:R-:W-:-:S04]  /*04d0*/  ISETP.GT.U32.AND P1, PT, R7, R0, PT ;  /* 0x000000000700720c */ /* 0x000fc80003f24070 */
[----:B--2---:R-:W2:Y:S09]  /*04e0*/  MUFU.RCP R3, R3 ;  /* 0x0000000300037308 */ /* 0x004eb20000001000 */
[----:B------:R-:W-:Y:S02]  /*04f0*/  @!P1 IMAD.IADD R0, R0, 0x1, -R7 ;  /* 0x0000000100009824 */ /* 0x000fe400078e0a07 */
[----:B------:R-:W-:-:S03]  /*0500*/  @!P1 VIADD R2, R2, 0x1 ;  /* 0x0000000102029836 */ /* 0x000fc60000000000 */
[----:B------:R-:W-:Y:S01]  /*0510*/  ISETP.GE.U32.AND P0, PT, R0, R7, PT ;  /* 0x000000070000720c */ /* 0x000fe20003f06070 */
[----:B-1----:R-:W-:Y:S01]  /*0520*/  IMAD.MOV R7, RZ, RZ, -R5 ;  /* 0x000000ffff077224 */ /* 0x002fe200078e0a05 */
[----:B------:R-:W-:Y:S01]  /*0530*/  LOP3.LUT R0, R11, R8, RZ, 0x3c, !PT ;  /* 0x000000080b007212 */ /* 0x000fe200078e3cff */
[----:B--2---:R-:W-:Y:S02]  /*0540*/  VIADD R3, R3, 0xffffffe ;  /* 0x0ffffffe03037836 */ /* 0x004fe40000000000 */
[----:B------:R-:W-:Y:S01]  /*0550*/  IMAD R7, R7, R10, RZ ;  /* 0x0000000a07077224 */ /* 0x000fe200078e02ff */
[----:B------:R-:W-:Y:S02]  /*0560*/  ISETP.GE.AND P2, PT, R0, RZ, PT ;  /* 0x000000ff0000720c */ /* 0x000fe40003f46270 */
[----:B------:R-:W-:Y:S01]  /*0570*/  SHF.R.U32.HI R0, RZ, 0x5, R135 ;  /* 0x00000005ff007819 */ /* 0x000fe20000011687 */
[----:B------:R-:W1:Y:S01]  /*0580*/  F2I.FTZ.U32.TRUNC.NTZ R3, R3 ;  /* 0x0000000300037305 */ /* 0x000e62000021f000 */
[----:B------:R-:W-:-:S02]  /*0590*/  IMAD.HI.U32 R4, R5, R7, R4 ;  /* 0x0000000705047227 */ /* 0x000fc400078e0004 */
[----:B------:R-:W-:Y:S02]  /*05a0*/  R2UR UR4, R0 ;  /* 0x00000000000472ca */ /* 0x000fe400000e0000 */
[----:B------:R-:W-:-:S05]  /*05b0*/  @P0 VIADD R2, R2, 0x1 ;  /* 0x0000000102020836 */ /* 0x000fca0000000000 */
[----:B------:R-:W-:-:S05]  /*05c0*/  @!P2 IMAD.MOV R2, RZ, RZ, -R2 ;  /* 0x000000ffff02a224 */ /* 0x000fca00078e0a02 */
[----:B------:R-:W-:Y:S01]  /*05d0*/  R2UR UR6, R2 ;  /* 0x00000000020672ca */ /* 0x000fe200000e0000 */
[----:B----4-:R-:W-:Y:S01]  /*05e0*/  ULEA UR4, UR5, UR4, 0x6 ;  /* 0x0000000405047291 */ /* 0x010fe2000f8e303f */
[----:B-1----:R-:W-:-:S04]  /*05f0*/  IMAD.MOV R12, RZ, RZ, -R3 ;  /* 0x000000ffff0c7224 */ /* 0x002fc800078e0a03 */
[----:B------:R-:W-:-:S03]  /*0600*/  IMAD R5, R12, R25, RZ ;  /* 0x000000190c057224 */ /* 0x000fc600078e02ff */
[----:B------:R-:W-:-:S04]  /*0610*/  @!UP0 ULOP3.LUT UR6, URZ, UR7, URZ, 0x33, !UPT ;  /* 0x000000073f068292 */ /* 0x000fc8000f8e333f */
[----:B------:R-:W-:Y:S02]  /*0620*/  USHF.L.U32 UR15, UR6, 0x8, URZ ;  /* 0x00000008060f7899 */ /* 0x000fe4000800063f */
[----:B------:R-:W-:Y:S02]  /*0630*/  UIADD3 UR6, -UR6, URZ, URZ ;  /* 0x0000003f06067290 */ /* 0x000fe4000fffe13f */
[----:B------:R-:W-:-:S04]  /*0640*/  ULOP3.LUT UR4, UR15, 0xc3, UR4, 0xf8, !UPT ;  /* 0x000000c30f047892 */ /* 0x000fc8000f8ef804 */
[----:B------:R-:W-:Y:S02]  /*0650*/  ULOP3.LUT UR7, UR4, 0x4, URZ, 0xfc, !UPT ;  /* 0x0000000404077892 */ /* 0x000fe4000f8efc3f */
[----:B------:R-:W-:Y:S01]  /*0660*/  IMAD.U32 R0, RZ, RZ, UR4 ;  /* 0x00000004ff007e24 */ /* 0x000fe2000f8e00ff */
[----:B------:R-:W-:Y:S02]  /*0670*/  ULOP3.LUT UR8, UR4, 0xc, URZ, 0xfc, !UPT ;  /* 0x0000000c04087892 */ /* 0x000fe4000f8efc3f */
[----:B------:R-:W-:Y:S01]  /*0680*/  ULOP3.LUT UR9, UR4, 0x10, URZ, 0xfc, !UPT ;  /* 0x0000001004097892 */ /* 0x000fe2000f8efc3f */
[----:B------:R-:W-:Y:S01]  /*0690*/  IMAD.U32 R2, RZ, RZ, UR7 ;  /* 0x00000007ff027e24 */ /* 0x000fe2000f8e00ff */
[----:B------:R-:W-:Y:S01]  /*06a0*/  IABS R0, R0 ;  /* 0x0000000000007213 */ /* 0x000fe20000000000 */
[----:B------:R-:W-:Y:S02]  /*06b0*/  ULOP3.LUT UR11, UR4, 0x18, URZ, 0xfc, !UPT ;  /* 0x00000018040b7892 */ /* 0x000fe4000f8efc3f */
[----:B------:R-:W-:Y:S01]  /*06c0*/  ULOP3.LUT UR10, UR4, 0x14, URZ, 0xfc, !UPT ;  /* 0x00000014040a7892 */ /* 0x000fe2000f8efc3f */
[----:B------:R-:W-:Y:S01]  /*06d0*/  IABS R9, R2 ;  /* 0x0000000200097213 */ /* 0x000fe20000000000 */
[----:B------:R-:W-:Y:S01]  /*06e0*/  IMAD.MOV.U32 R2, RZ, RZ, RZ ;  /* 0x000000ffff027224 */ /* 0x000fe200078e00ff */
[----:B------:R-:W-:Y:S01]  /*06f0*/  ULOP3.LUT UR12, UR4, 0x1c, URZ, 0xfc, !UPT ;  /* 0x0000001c040c7892 */ /* 0x000fe2000f8efc3f */
[----:B------:R-:W-:Y:S01]  /*0700*/  IMAD.MOV.U32 R7, RZ, RZ, R0 ;  /* 0x000000ffff077224 */ /* 0x000fe200078e0000 */
[----:B------:R-:W-:Y:S01]  /*0710*/  ULOP3.LUT UR13, UR4, 0x20, URZ, 0xfc, !UPT ;  /* 0x00000020040d7892 */ /* 0x000fe2000f8efc3f */
[----:B------:R-:W-:Y:S01]  /*0720*/  IMAD R0, R8, UR6, R11 ;  /* 0x0000000608007c24 */ /* 0x000fe2000f8e020b */
[----:B------:R-:W-:Y:S01]  /*0730*/  ULOP3.LUT UR6, UR4, 0x8, URZ, 0xfc, !UPT ;  /* 0x0000000804067892 */ /* 0x000fe2000f8efc3f */
[----:B------:R-:W-:Y:S01]  /*0740*/  IMAD.HI.U32 R2, R3, R5, R2 ;  /* 0x0000000503027227 */ /* 0x000fe200078e0002 */
[----:B------:R-:W-:Y:S01]  /*0750*/  LOP3.LUT R3, R135, 0x3f, RZ, 0xc0, !PT ;  /* 0x0000003f87037812 */ /* 0x000fe200078ec0ff */
[----:B------:R-:W-:-:S02]  /*0760*/  ULOP3.LUT UR14, UR4, 0x24, URZ, 0xfc, !UPT ;  /* 0x00000024040e7892 */ /* 0x000fc4000f8efc3f */
[----:B------:R-:W-:Y:S01]  /*0770*/  IMAD.HI.U32 R5, R4, R7, RZ ;  /* 0x0000000704057227 */ /* 0x000fe200078e00ff */
[----:B------:R-:W-:Y:S02]  /*0780*/  ULOP3.LUT UR16, UR4, 0x28, URZ, 0xfc, !UPT ;  /* 0x0000002804107892 */ /* 0x000fe4000f8efc3f */
[----:B------:R-:W-:Y:S01]  /*0790*/  ULOP3.LUT UR21, UR4, 0x3c, URZ, 0xfc, !UPT ;  /* 0x0000003c04157892 */ /* 0x000fe2000f8efc3f */
[----:B------:R-:W-:Y:S01]  /*07a0*/  IMAD.IADD R0, R6, 0x1, R0 ;  /* 0x0000000106007824 */ /* 0x000fe200078e0200 */
[----:B------:R-:W-:Y:S01]  /*07b0*/  ULOP3.LUT UR17, UR4, 0x2c, URZ, 0xfc, !UPT ;  /* 0x0000002c04117892 */ /* 0x000fe2000f8efc3f */
[----:B------:R-:W-:Y:S01]  /*07c0*/  IMAD.HI.U32 R6, R4, R9, RZ ;  /* 0x0000000904067227 */ /* 0x000fe200078e00ff */
[----:B------:R-:W-:Y:S02]  /*07d0*/  ULOP3.LUT UR18, UR4, 0x30, URZ, 0xfc, !UPT ;  /* 0x0000003004127892 */ /* 0x000fe4000f8efc3f */
[----:B------:R-:W-:Y:S01]  /*07e0*/  ULOP3.LUT UR19, UR4, 0x34, URZ, 0xfc, !UPT ;  /* 0x0000003404137892 */ /* 0x000fe2000f8efc3f */
[----:B------:R-:W-:Y:S01]  /*07f0*/  IMAD.MOV R5, RZ, RZ, -R5 ;  /* 0x000000ffff057224 */ /* 0x000fe200078e0a05 */
[----:B------:R-:W-:Y:S01]  /*0800*/  ULOP3.LUT UR20, UR4, 0x38, URZ, 0xfc, !UPT ;  /* 0x0000003804147892 */ /* 0x000fe2000f8efc3f */
[----:B------:R-:W-:-:S02]  /*0810*/  IMAD R3, R0, 0x40, R3 ;  /* 0x0000004000037824 */ /* 0x000fc400078e0203 */
[----:B------:R-:W-:Y:S02]  /*0820*/  IMAD.MOV R6, RZ, RZ, -R6 ;  /* 0x000000ffff067224 */ /* 0x000fe400078e0a06 */
[C---:B------:R-:W-:Y:S02]  /*0830*/  IMAD R7, R10.reuse, R5, R7 ;  /* 0x000000050a077224 */ /* 0x040fe400078e0207 */
[----:B------:R-:W-:Y:S02]  /*0840*/  IMAD.U32 R0, RZ, RZ, UR6 ;  /* 0x00000006ff007e24 */ /* 0x000fe4000f8e00ff */
[----:B------:R-:W-:Y:S01]  /*0850*/  IMAD.U32 R5, RZ, RZ, UR8 ;  /* 0x00000008ff057e24 */ /* 0x000fe2000f8e00ff */
[C---:B------:R-:W-:Y:S01]  /*0860*/  ISETP.GT.U32.AND P0, PT, R10.reuse, R7, PT ;  /* 0x000000070a00720c */ /* 0x040fe20003f04070 */
[C---:B------:R-:W-:Y:S01]  /*0870*/  IMAD R8, R10.reuse, R6, R9 ;  /* 0x000000060a087224 */ /* 0x040fe200078e0209 */
[----:B------:R-:W-:Y:S01]  /*0880*/  IABS R9, R0 ;  /* 0x0000000000097213 */ /* 0x000fe20000000000 */
[----:B------:R-:W-:Y:S01]  /*0890*/  IMAD.U32 R0, RZ, RZ, UR9 ;  /* 0x00000009ff007e24 */ /* 0x000fe2000f8e00ff */
[----:B------:R-:W-:Y:S01]  /*08a0*/  IABS R11, R5 ;  /* 0x00000005000b7213 */ /* 0x000fe20000000000 */
[----:B------:R-:W-:Y:S01]  /*08b0*/  IMAD.U32 R5, RZ, RZ, UR11 ;  /* 0x0000000bff057e24 */ /* 0x000fe2000f8e00ff */
[----:B------:R-:W-:Y:S01]  /*08c0*/  ISETP.GT.U32.AND P1, PT, R10, R8, PT ;  /* 0x000000080a00720c */ /* 0x000fe20003f24070 */
[----:B------:R-:W-:Y:S01]  /*08d0*/  IMAD.U32 R6, RZ, RZ, UR10 ;  /* 0x0000000aff067e24 */ /* 0x000fe2000f8e00ff */
[----:B------:R-:W-:Y:S01]  /*08e0*/  IABS R13, R0 ;  /* 0x00000000000d7213 */ /* 0x000fe20000000000 */
[----:B------:R-:W-:Y:S01]  /*08f0*/  IMAD.HI.U32 R0, R4, R9, RZ ;  /* 0x0000000904007227 */ /* 0x000fe200078e00ff */
[----:B------:R-:W-:-:S02]  /*0900*/  IABS R17, R5 ;  /* 0x0000000500117213 */ /* 0x000fc40000000000 */
[----:B------:R-:W-:Y:S01]  /*0910*/  IABS R15, R6 ;  /* 0x00000006000f7213 */ /* 0x000fe20000000000 */
[----:B------:R-:W-:-:S04]  /*0920*/  IMAD.HI.U32 R5, R4, R11, RZ ;  /* 0x0000000b04057227 */ /* 0x000fc800078e00ff */
[----:B------:R-:W-:Y:S02]  /*0930*/  IMAD.MOV R6, RZ, RZ, -R0 ;  /* 0x000000ffff067224 */ /* 0x000fe400078e0a00 */
[----:B------:R-:W-:-:S04]  /*0940*/  IMAD.HI.U32 R0, R4, R13, RZ ;  /* 0x0000000d04007227 */ /* 0x000fc800078e00ff */
[----:B------:R-:W-:Y:S02]  /*0950*/  IMAD.MOV R12, RZ, RZ, -R5 ;  /* 0x000000ffff0c7224 */ /* 0x000fe400078e0a05 */
[----:B------:R-:W-:-:S04]  /*0960*/  IMAD.HI.U32 R5, R4, R15, RZ ;  /* 0x0000000f04057227 */ /* 0x000fc800078e00ff */
[C---:B------:R-:W-:Y:S02]  /*0970*/  IMAD R9, R10.reuse, R6, R9 ;  /* 0x000000060a097224 */ /* 0x040fe400078e0209 */
[----:B------:R-:W-:Y:S02]  /*0980*/  IMAD.MOV R6, RZ, RZ, -R0 ;  /* 0x000000ffff067224 */ /* 0x000fe400078e0a00 */
[----:B------:R-:W-:Y:S01]  /*0990*/  IMAD.MOV R5, RZ, RZ, -R5 ;  /* 0x000000ffff057224 */ /* 0x000fe200078e0a05 */
[----:B------:R-:W-:Y:S01]  /*09a0*/  ISETP.GT.U32.AND P4, PT, R10, R9, PT ;  /* 0x000000090a00720c */ /* 0x000fe20003f84070 */
[----:B------:R-:W-:-:S04]  /*09b0*/  IMAD.HI.U32 R0, R4, R17, RZ ;  /* 0x0000001104007227 */ /* 0x000fc800078e00ff */
[C---:B------:R-:W-:Y:S02]  /*09c0*/  IMAD R11, R10.reuse, R12, R11 ;  /* 0x0000000c0a0b7224 */ /* 0x040fe400078e020b */
[C---:B------:R-:W-:Y:S02]  /*09d0*/  IMAD R12, R10.reuse, R6, R13 ;  /* 0x000000060a0c7224 */ /* 0x040fe400078e020d */
[C---:B------:R-:W-:Y:S02]  /*09e0*/  IMAD R13, R10.reuse, R5, R15 ;  /* 0x000000050a0d7224 */ /* 0x040fe400078e020f */
[----:B------:R-:W-:Y:S02]  /*09f0*/  IMAD.MOV R0, RZ, RZ, -R0 ;  /* 0x000000ffff007224 */ /* 0x000fe400078e0a00 */
[----:B------:R-:W-:Y:S02]  /*0a00*/  IMAD.U32 R5, RZ, RZ, UR12 ;  /* 0x0000000cff057e24 */ /* 0x000fe4000f8e00ff */
[----:B------:R-:W-:-:S02]  /*0a10*/  IMAD R14, R10, R0, R17 ;  /* 0x000000000a0e7224 */ /* 0x000fc400078e0211 */
[----:B------:R-:W-:Y:S01]  /*0a20*/  IMAD.U32 R0, RZ, RZ, UR13 ;  /* 0x0000000dff007e24 */ /* 0x000fe2000f8e00ff */
[----:B------:R-:W-:Y:S01]  /*0a30*/  IABS R15, R5 ;  /* 0x00000005000f7213 */ /* 0x000fe20000000000 */
[----:B------:R-:W-:Y:S02]  /*0a40*/  IMAD.U32 R5, RZ, RZ, UR14 ;  /* 0x0000000eff057e24 */ /* 0x000fe4000f8e00ff */
[----:B------:R-:W-:Y:S01]  /*0a50*/  IMAD.U32 R6, RZ, RZ, UR16 ;  /* 0x00000010ff067e24 */ /* 0x000fe2000f8e00ff */
[----:B------:R-:W-:Y:S01]  /*0a60*/  IABS R17, R0 ;  /* 0x0000000000117213 */ /* 0x000fe20000000000 */
[----:B------:R-:W-:Y:S01]  /*0a70*/  IMAD.U32 R16, RZ, RZ, UR21 ;  /* 0x00000015ff107e24 */ /* 0x000fe2000f8e00ff */
[----:B------:R-:W-:Y:S01]  /*0a80*/  IABS R19, R5 ;  /* 0x0000000500137213 */ /* 0x000fe20000000000 */
[----:B------:R-:W-:Y:S01]  /*0a90*/  IMAD.HI.U32 R0, R4, R15, RZ ;  /* 0x0000000f04007227 */ /* 0x000fe200078e00ff */
[----:B------:R-:W-:Y:S02]  /*0aa0*/  IABS R21, R6 ;  /* 0x0000000600157213 */ /* 0x000fe40000000000 */
[----:B------:R-:W-:Y:S01]  /*0ab0*/  IABS R23, R16 ;  /* 0x0000001000177213 */ /* 0x000fe20000000000 */
[----:B------:R-:W-:-:S02]  /*0ac0*/  IMAD.MOV R6, RZ, RZ, -R0 ;  /* 0x000000ffff067224 */ /* 0x000fc400078e0a00 */
[----:B------:R-:W-:-:S04]  /*0ad0*/  IMAD.HI.U32 R0, R4, R19, RZ ;  /* 0x0000001304007227 */ /* 0x000fc800078e00ff */
[----:B------:R-:W-:Y:S02]  /*0ae0*/  IMAD R15, R10, R6, R15 ;  /* 0x000000060a0f7224 */ /* 0x000fe400078e020f */
[----:B------:R-:W-:Y:S02]  /*0af0*/  IMAD.MOV R6, RZ, RZ, -R0 ;  /* 0x000000ffff067224 */ /* 0x000fe400078e0a00 */
[----:B------:R-:W-:-:S04]  /*0b00*/  IMAD.HI.U32 R0, R4, R23, RZ ;  /* 0x0000001704007227 */ /* 0x000fc800078e00ff */
[----:B------:R-:W-:Y:S02]  /*0b10*/  IMAD.MOV R0, RZ, RZ, -R0 ;  /* 0x000000ffff007224 */ /* 0x000fe400078e0a00 */
[----:B------:R-:W-:-:S04]  /*0b20*/  IMAD.HI.U32 R5, R4, R17, RZ ;  /* 0x0000001104057227 */ /* 0x000fc800078e00ff */
[----:B------:R-:W-:Y:S02]  /*0b30*/  IMAD R23, R10, R0, R23 ;  /* 0x000000000a177224 */ /* 0x000fe400078e0217 */
[----:B------:R-:W-:Y:S02]  /*0b40*/  IMAD.MOV R16, RZ, RZ, -R5 ;  /* 0x000000ffff107224 */ /* 0x000fe400078e0a05 */
[----:B------:R-:W-:Y:S01]  /*0b50*/  IMAD.HI.U32 R5, R4, R21, RZ ;  /* 0x0000001504057227 */ /* 0x000fe200078e00ff */
[----:B------:R-:W-:-:S03]  /*0b60*/  ISETP.GT.U32.AND P2, PT, R10, R23, PT ;  /* 0x000000170a00720c */ /* 0x000fc60003f44070 */
[----:B------:R-:W-:Y:S02]  /*0b70*/  IMAD.MOV R5, RZ, RZ, -R5 ;  /* 0x000000ffff057224 */ /* 0x000fe400078e0a05 */
[--C-:B------:R-:W-:Y:S01]  /*0b80*/  @!P0 IMAD.IADD R7, R7, 0x1, -R10.reuse ;  /* 0x0000000107078824 */ /* 0x100fe200078e0a0a */
[C---:B------:R-:W-:Y:S01]  /*0b90*/  ISETP.GT.U32.AND P0, PT, R10.reuse, R12, PT ;  /* 0x0000000c0a00720c */ /* 0x040fe20003f04070 */
[C---:B------:R-:W-:Y:S02]  /*0ba0*/  IMAD R18, R10.reuse, R5, R21 ;  /* 0x000000050a127224 */ /* 0x040fe400078e0215 */
[----:B------:R-:W-:Y:S02]  /*0bb0*/  IMAD.U32 R5, RZ, RZ, UR17 ;  /* 0x00000011ff057e24 */ /* 0x000fe4000f8e00ff */
[C---:B------:R-:W-:Y:S02]  /*0bc0*/  IMAD R16, R10.reuse, R16, R17 ;  /* 0x000000100a107224 */ /* 0x040fe400078e0211 */
[----:B------:R-:W-:Y:S01]  /*0bd0*/  @!P2 IMAD.IADD R23, R23, 0x1, -R10 ;  /* 0x000000011717a824 */ /* 0x000fe200078e0a0a */
[C---:B------:R-:W-:Y:S01]  /*0be0*/  ISETP.GT.U32.AND P2, PT, R10.reuse, R7, PT ;  /* 0x000000070a00720c */ /* 0x040fe20003f44070 */
[C---:B------:R-:W-:Y:S01]  /*0bf0*/  IMAD R17, R10.reuse, R6, R19 ;  /* 0x000000060a117224 */ /* 0x040fe200078e0213 */
[----:B------:R-:W-:Y:S01]  /*0c00*/  IABS R19, R5 ;  /* 0x0000000500137213 */ /* 0x000fe20000000000 */
[----:B------:R-:W-:Y:S01]  /*0c10*/  IMAD.U32 R0, RZ, RZ, UR18 ;  /* 0x00000012ff007e24 */ /* 0x000fe2000f8e00ff */
[----:B------:R-:W-:Y:S01]  /*0c20*/  ISETP.GT.U32.AND P3, PT, R10, R23, PT ;  /* 0x000000170a00720c */ /* 0x000fe20003f64070 */
[----:B------:R-:W-:-:S02]  /*0c30*/  IMAD.U32 R6, RZ, RZ, UR19 ;  /* 0x00000013ff067e24 */ /* 0x000fc4000f8e00ff */
[----:B------:R-:W-:Y:S01]  /*0c40*/  IMAD.U32 R5, RZ, RZ, UR20 ;  /* 0x00000014ff057e24 */ /* 0x000fe2000f8e00ff */
[----:B------:R-:W-:Y:S01]  /*0c50*/  IABS R21, R0 ;  /* 0x0000000000157213 */ /* 0x000fe20000000000 */
[----:B------:R-:W-:Y:S01]  /*0c60*/  @!P1 IMAD.IADD R8, R8, 0x1, -R10 ;  /* 0x0000000108089824 */ /* 0x000fe200078e0a0a */
[----:B------:R-:W-:Y:S01]  /*0c70*/  IABS R27, R6 ;  /* 0x00000006001b7213 */ /* 0x000fe20000000000 */
[----:B------:R-:W-:Y:S01]  /*0c80*/  IMAD.HI.U32 R0, R4, R19, RZ ;  /* 0x0000001304007227 */ /* 0x000fe200078e00ff */
[----:B------:R-:W-:Y:S02]  /*0c90*/  IABS R29, R5 ;  /* 0x00000005001d7213 */ /* 0x000fe40000000000 */
[C---:B------:R-:W-:Y:S01]  /*0ca0*/  ISETP.GT.U32.AND P6, PT, R10.reuse, R8, PT ;  /* 0x000000080a00720c */ /* 0x040fe20003fc4070 */
[----:B------:R-:W-:Y:S01]  /*0cb0*/  IMAD.MOV R20, RZ, RZ, -R0 ;  /* 0x000000ffff147224 */ /* 0x000fe200078e0a00 */
[----:B------:R-:W-:Y:S01]  /*0cc0*/  IABS R6, R3 ;  /* 0x0000000300067213 */ /* 0x000fe20000000000 */
[----:B------:R-:W-:Y:S01]  /*0cd0*/  @!P2 IMAD.IADD R7, R7, 0x1, -R10 ;  /* 0x000000010707a824 */ /* 0x000fe200078e0a0a */
[----:B------:R-:W-:Y:S01]  /*0ce0*/  ISETP.GT.U32.AND P2, PT, R10, R15, PT ;  /* 0x0000000f0a00720c */ /* 0x000fe20003f44070 */
[----:B------:R-:W-:Y:S01]  /*0cf0*/  IMAD.HI.U32 R5, R4, R21, RZ ;  /* 0x0000001504057227 */ /* 0x000fe200078e00ff */
[----:B------:R-:W-:-:S03]  /*0d00*/  ISETP.GT.U32.AND P1, PT, R10, R13, PT ;  /* 0x0000000d0a00720c */ /* 0x000fc60003f24070 */
[----:B------:R-:W-:-:S04]  /*0d10*/  IMAD.HI.U32 R0, R4, R27, RZ ;  /* 0x0000001b04007227 */ /* 0x000fc800078e00ff */
[----:B------:R-:W-:-:S04]  /*0d20*/  IMAD.HI.U32 R4, R4, R29, RZ ;  /* 0x0000001d04047227 */ /* 0x000fc800078e00ff */
[----:B------:R-:W-:Y:S01]  /*0d30*/  @!P4 IMAD.IADD R9, R9, 0x1, -R10 ;  /* 0x000000010909c824 */ /* 0x000fe200078e0a0a */
[----:B------:R-:W-:Y:S01]  /*0d40*/  ISETP.GT.U32.AND P4, PT, R10, R11, PT ;  /* 0x0000000b0a00720c */ /* 0x000fe20003f84070 */
[----:B------:R-:W-:Y:S02]  /*0d50*/  IMAD.MOV R4, RZ, RZ, -R4 ;  /* 0x000000ffff047224 */ /* 0x000fe400078e0a04 */
[----:B------:R-:W-:Y:S01]  /*0d60*/  @!P6 IMAD.IADD R8, R8, 0x1, -R10 ;  /* 0x000000010808e824 */ /* 0x000fe200078e0a0a */
[C---:B------:R-:W-:Y:S01]  /*0d70*/  ISETP.GT.U32.AND P6, PT, R10.reuse, R16, PT ;  /* 0x000000100a00720c */ /* 0x040fe20003fc4070 */
[C---:B------:R-:W-:Y:S01]  /*0d80*/  IMAD R22, R10.reuse, R4, R29 ;  /* 0x000000040a167224 */ /* 0x040fe200078e021d */
[----:B------:R-:W-:Y:S01]  /*0d90*/  ISETP.GT.U32.AND P5, PT, R10, R9, PT ;  /* 0x000000090a00720c */ /* 0x000fe20003fa4070 */
[----:B------:R-:W-:-:S04]  /*0da0*/  IMAD.HI.U32 R2, R2, R6, RZ ;  /* 0x0000000602027227 */ /* 0x000fc800078e00ff */
[--C-:B------:R-:W-:Y:S01]  /*0db0*/  @!P3 IMAD.IADD R23, R23, 0x1, -R10.reuse ;  /* 0x000000011717b824 */ /* 0x100fe200078e0a0a */
[C---:B------:R-:W-:Y:S01]  /*0dc0*/  ISETP.GT.U32.AND P3, PT, R10.reuse, R14, PT ;  /* 0x0000000e0a00720c */ /* 0x040fe20003f64070 */
[----:B------:R-:W-:Y:S01]  /*0dd0*/  @!P2 IMAD.IADD R15, R15, 0x1, -R10 ;  /* 0x000000010f0fa824 */ /* 0x000fe200078e0a0a */
[C---:B------:R-:W-:Y:S01]  /*0de0*/  ISETP.GT.U32.AND P2, PT, R10.reuse, R22, PT ;  /* 0x000000160a00720c */ /* 0x040fe20003f44070 */
[----:B------:R-:W-:Y:S02]  /*0df0*/  IMAD.MOV R2, RZ, RZ, -R2 ;  /* 0x000000ffff027224 */ /* 0x000fe400078e0a02 */
[----:B------:R-:W-:Y:S02]  /*0e00*/  IMAD.MOV R5, RZ, RZ, -R5 ;  /* 0x000000ffff057224 */ /* 0x000fe400078e0a05 */
[----:B------:R-:W-:Y:S01]  /*0e10*/  @!P4 IMAD.IADD R11, R11, 0x1, -R10 ;  /* 0x000000010b0bc824 */ /* 0x000fe200078e0a0a */
[----:B------:R-:W-:Y:S01]  /*0e20*/  ISETP.GT.U32.AND P4, PT, R10, R18, PT ;  /* 0x000000120a00720c */ /* 0x000fe20003f84070 */
[----:B------:R-:W-:-:S02]  /*0e30*/  IMAD.MOV R0, RZ, RZ, -R0 ;  /* 0x000000ffff007224 */ /* 0x000fc400078e0a00 */
[----:B------:R-:W-:Y:S02]  /*0e40*/  IMAD R6, R25, R2, R6 ;  /* 0x0000000219067224 */ /* 0x000fe400078e0206 */
[C---:B------:R-:W-:Y:S02]  /*0e50*/  IMAD R19, R10.reuse, R20, R19 ;  /* 0x000000140a137224 */ /* 0x040fe400078e0213 */
[C---:B------:R-:W-:Y:S01]  /*0e60*/  IMAD R20, R10.reuse, R5, R21 ;  /* 0x000000050a147224 */ /* 0x040fe200078e0215 */
[----:B------:R-:W-:Y:S01]  /*0e70*/  SHF.R.U32.HI R5, RZ, 0x1, R135 ;  /* 0x00000001ff057819 */ /* 0x000fe20000011687 */
[----:B------:R-:W-:Y:S01]  /*0e80*/  IMAD R21, R10, R0, R27 ;  /* 0x000000000a157224 */ /* 0x000fe200078e021b */
[----:B------:R-:W-:Y:S01]  /*0e90*/  LOP3.LUT R0, R135, 0x7f, RZ, 0xc0, !PT ;  /* 0x0000007f87007812 */ /* 0x000fe200078ec0ff */
[--C-:B------:R-:W-:Y:S01]  /*0ea0*/  @!P6 IMAD.IADD R16, R16, 0x1, -R10.reuse ;  /* 0x000000011010e824 */ /* 0x100fe200078e0a0a */
[----:B------:R-:W-:Y:S01]  /*0eb0*/  ISETP.GT.U32.AND P6, PT, R25, R6, PT ;  /* 0x000000061900720c */ /* 0x000fe20003fc4070 */
        /* <DEDUP_REMOVED lines=8> */
[----:B------:R-:W-:-:S02]  /*0f40*/  @!P4 IMAD.IADD R18, R18, 0x1, -R10 ;  /* 0x000000011212c824 */ /* 0x000fc400078e0a0a */
[--C-:B------:R-:W-:Y:S01]  /*0f50*/  @!P5 IMAD.IADD R9, R9, 0x1, -R10.reuse ;  /* 0x000000010909d824 */ /* 0x100fe200078e0a0a */
[----:B------:R-:W-:Y:S01]  /*0f60*/  ISETP.GT.U32.AND P4, PT, R10, R12, PT ;  /* 0x0000000c0a00720c */ /* 0x000fe20003f84070 */
[----:B------:R-:W-:Y:S01]  /*0f70*/  @!P6 IMAD.IADD R6, R6, 0x1, -R25 ;  /* 0x000000010606e824 */ /* 0x000fe200078e0a19 */
[----:B------:R-:W-:Y:S01]  /*0f80*/  ISETP.GT.U32.AND P5, PT, R10, R17, PT ;  /* 0x000000110a00720c */ /* 0x000fe20003fa4070 */
[--C-:B------:R-:W-:Y:S01]  /*0f90*/  @!P1 IMAD.IADD R20, R20, 0x1, -R10.reuse ;  /* 0x0000000114149824 */ /* 0x100fe200078e0a0a */
[C---:B------:R-:W-:Y:S01]  /*0fa0*/  ISETP.GT.U32.AND P1, PT, R10.reuse, R14, PT ;  /* 0x0000000e0a00720c */ /* 0x040fe20003f24070 */
[--C-:B------:R-:W-:Y:S01]  /*0fb0*/  @!P3 IMAD.IADD R21, R21, 0x1, -R10.reuse ;  /* 0x000000011515b824 */ /* 0x100fe200078e0a0a */
[----:B------:R-:W-:Y:S01]  /*0fc0*/  ISETP.GT.U32.AND P3, PT, R10, R15, PT ;  /* 0x0000000f0a00720c */ /* 0x000fe20003f64070 */
[--C-:B------:R-:W-:Y:S01]  /*0fd0*/  @!P2 IMAD.IADD R16, R16, 0x1, -R10.reuse ;  /* 0x000000011010a824 */ /* 0x100fe200078e0a0a */
[----:B------:R-:W-:Y:S01]  /*0fe0*/  ISETP.GT.U32.AND P2, PT, R25, R6, PT ;  /* 0x000000061900720c */ /* 0x000fe20003f44070 */
[--C-:B------:R-:W-:Y:S01]  /*0ff0*/  @!P0 IMAD.IADD R19, R19, 0x1, -R10.reuse ;  /* 0x0000000113138824 */ /* 0x100fe200078e0a0a */
[C---:B------:R-:W-:Y:S01]  /*1000*/  ISETP.GT.U32.AND P0, PT, R10.reuse, R13, PT ;  /* 0x0000000d0a00720c */ /* 0x040fe20003f04070 */
[----:B------:R-:W-:Y:S01]  /*1010*/  IMAD.MOV.U32 R4, RZ, RZ, R7 ;  /* 0x000000ffff047224 */ /* 0x000fe200078e0007 */
[----:B------:R-:W-:Y:S01]  /*1020*/  ISETP.GT.U32.AND P6, PT, R10, R22, PT ;  /* 0x000000160a00720c */ /* 0x000fe20003fc4070 */
[--C-:B------:R-:W-:Y:S01]  /*1030*/  @!P4 IMAD.IADD R12, R12, 0x1, -R10.reuse ;  /* 0x000000010c0cc824 */ /* 0x100fe200078e0a0a */
[C---:B------:R-:W-:Y:S01]  /*1040*/  ISETP.GT.U32.AND P4, PT, R10.reuse, R18, PT ;  /* 0x000000120a00720c */ /* 0x040fe20003f84070 */
[--C-:B------:R-:W-:Y:S01]  /*1050*/  @!P5 IMAD.IADD R17, R17, 0x1, -R10.reuse ;  /* 0x000000011111d824 */ /* 0x100fe200078e0a0a */
[----:B------:R-:W-:Y:S01]  /*1060*/  ISETP.GT.U32.AND P5, PT, R10, R11, PT ;  /* 0x0000000b0a00720c */ /* 0x000fe20003fa4070 */
[--C-:B------:R-:W-:Y:S01]  /*1070*/  @!P1 IMAD.IADD R14, R14, 0x1, -R10.reuse ;  /* 0x000000010e0e9824 */ /* 0x100fe200078e0a0a */
[C---:B------:R-:W-:Y:S01]  /*1080*/  ISETP.GT.U32.AND P1, PT, R10.reuse, R20, PT ;  /* 0x000000140a00720c */ /* 0x040fe20003f24070 */
[--C-:B------:R-:W-:Y:S01]  /*1090*/  @!P3 IMAD.IADD R15, R15, 0x1, -R10.reuse ;  /* 0x000000010f0fb824 */ /* 0x100fe200078e0a0a */
[----:B------:R-:W-:Y:S01]  /*10a0*/  ISETP.GT.U32.AND P3, PT, R10, R21, PT ;  /* 0x000000150a00720c */ /* 0x000fe20003f64070 */
[----:B------:R-:W-:Y:S01]  /*10b0*/  @!P2 IMAD.IADD R6, R6, 0x1, -R25 ;  /* 0x000000010606a824 */ /* 0x000fe200078e0a19 */
[----:B------:R-:W-:Y:S01]  /*10c0*/  ISETP.LE.AND P2, PT, RZ, UR4, PT ;  /* 0x00000004ff007c0c */ /* 0x000fe2000bf43270 */
[--C-:B------:R-:W-:Y:S01]  /*10d0*/  @!P0 IMAD.IADD R13, R13, 0x1, -R10.reuse ;  /* 0x000000010d0d8824 */ /* 0x100fe200078e0a0a */
[----:B------:R-:W-:Y:S01]  /*10e0*/  ISETP.GT.U32.AND P0, PT, R10, R19, PT ;  /* 0x000000130a00720c */ /* 0x000fe20003f04070 */
[--C-:B------:R-:W-:Y:S01]  /*10f0*/  @!P6 IMAD.IADD R22, R22, 0x1, -R10.reuse ;  /* 0x000000011616e824 */ /* 0x100fe200078e0a0a */
[----:B------:R-:W-:Y:S01]  /*1100*/  UMOV UR4, 0x400 ;  /* 0x0000040000047882 */ /* 0x000fe20000000000 */
[--C-:B------:R-:W-:Y:S01]  /*1110*/  @!P4 IMAD.IADD R18, R18, 0x1, -R10.reuse ;  /* 0x000000011212c824 */ /* 0x100fe200078e0a0a */
[----:B------:R-:W-:Y:S01]  /*1120*/  ISETP.LE.AND P4, PT, RZ, UR7, PT ;  /* 0x00000007ff007c0c */ /* 0x000fe2000bf83270 */
[--C-:B------:R-:W-:Y:S01]  /*1130*/  @!P5 IMAD.IADD R11, R11, 0x1, -R10.reuse ;  /* 0x000000010b0bd824 */ /* 0x100fe200078e0a0a */
[----:B------:R-:W-:Y:S01]  /*1140*/  ISETP.GT.U32.AND P5, PT, R10, R17, PT ;  /* 0x000000110a00720c */ /* 0x000fe20003fa4070 */
[--C-:B------:R-:W-:Y:S01]  /*1150*/  @!P1 IMAD.IADD R20, R20, 0x1, -R10.reuse ;  /* 0x0000000114149824 */ /* 0x100fe200078e0a0a */
[----:B------:R-:W-:Y:S01]  /*1160*/  ISETP.LE.AND P1, PT, RZ, UR9, PT ;  /* 0x00000009ff007c0c */ /* 0x000fe2000bf23270 */
[----:B------:R-:W-:Y:S01]  /*1170*/  @!P3 IMAD.IADD R21, R21, 0x1, -R10 ;  /* 0x000000011515b824 */ /* 0x000fe200078e0a0a */
[----:B------:R-:W-:Y:S01]  /*1180*/  ISETP.LE.AND P3, PT, RZ, UR8, PT ;  /* 0x00000008ff007c0c */ /* 0x000fe2000bf63270 */
[----:B------:R-:W-:Y:S01]  /*1190*/  @!P2 IMAD.MOV R4, RZ, RZ, -R4 ;  /* 0x000000ffff04a224 */ /* 0x000fe200078e0a04 */
[----:B------:R-:W-:Y:S01]  /*11a0*/  ISETP.LE.AND P2, PT, RZ, UR10, PT ;  /* 0x0000000aff007c0c */ /* 0x000fe2000bf43270 */
[----:B------:R-:W-:Y:S01]  /*11b0*/  @!P0 IMAD.IADD R19, R19, 0x1, -R10 ;  /* 0x0000000113138824 */ /* 0x000fe200078e0a0a */
[----:B------:R-:W-:Y:S01]  /*11c0*/  ISETP.NE.AND P0, PT, R97, RZ, PT ;  /* 0x000000ff6100720c */ /* 0x000fe20003f05270 */
[----:B------:R-:W-:Y:S01]  /*11d0*/  IMAD.SHL.U32 R2, R0, 0x4, RZ ;  /* 0x0000000400027824 */ /* 0x000fe200078e00ff */
[----:B------:R-:W-:Y:S01]  /*11e0*/  ULDC.64 UR8, c[0x0][0x210] ;  /* 0x0000840000087ab9 */ /* 0x000fe20000000a00 */
[----:B------:R-:W-:Y:S01]  /*11f0*/  @!P4 IMAD.MOV R8, RZ, RZ, -R8 ;  /* 0x000000ffff08c224 */ /* 0x000fe200078e0a08 */
[----:B------:R-:W-:Y:S01]  /*1200*/  ISETP.LE.AND P4, PT, RZ, UR11, PT ;  /* 0x0000000bff007c0c */ /* 0x000fe2000bf83270 */
[----:B------:R-:W-:Y:S01]  /*1210*/  @!P5 IMAD.IADD R17, R17, 0x1, -R10 ;  /* 0x000000011111d824 */ /* 0x000fe200078e0a0a */
[----:B------:R-:W-:Y:S01]  /*1220*/  ISETP.LE.AND P5, PT, RZ, UR6, PT ;  /* 0x00000006ff007c0c */ /* 0x000fe2000bfa3270 */
[----:B------:R-:W-:Y:S01]  /*1230*/  @!P1 IMAD.MOV R12, RZ, RZ, -R12 ;  /* 0x000000ffff0c9224 */ /* 0x000fe200078e0a0c */
[----:B------:R-:W-:Y:S01]  /*1240*/  ISETP.LE.AND P1, PT, RZ, UR14, PT ;  /* 0x0000000eff007c0c */ /* 0x000fe2000bf23270 */
[----:B------:R-:W-:Y:S01]  /*1250*/  @!P3 IMAD.MOV R11, RZ, RZ, -R11 ;  /* 0x000000ffff0bb224 */ /* 0x000fe200078e0a0b */
[----:B------:R-:W-:Y:S01]  /*1260*/  ISETP.LE.AND P3, PT, RZ, UR13, PT ;  /* 0x0000000dff007c0c */ /* 0x000fe2000bf63270 */
[----:B------:R-:W-:Y:S01]  /*1270*/  @!P2 IMAD.MOV R13, RZ, RZ, -R13 ;  /* 0x000000ffff0da224 */ /* 0x000fe200078e0a0d */
[----:B------:R-:W-:Y:S01]  /*1280*/  ISETP.LE.AND P2, PT, RZ, UR16, PT ;  /* 0x00000010ff007c0c */ /* 0x000fe2000bf43270 */
[----:B------:R-:W-:Y:S01]  /*1290*/  ULDC UR6, c[0x0][0x240] ;  /* 0x0000900000067ab9 */ /* 0x000fe20000000800 */
[----:B------:R-:W-:Y:S01]  /*12a0*/  SHF.R.U32.HI R10, RZ, 0x6, R135 ;  /* 0x00000006ff0a7819 */ /* 0x000fe20000011687 */
[----:B------:R-:W-:Y:S01]  /*12b0*/  ULDC.64 UR10, c[0x0][0x218] ;  /* 0x00008600000a7ab9 */ /* 0x000fe20000000a00 */
[----:B------:R-:W-:Y:S01]  /*12c0*/  LOP3.LUT R2, R2, 0x30, R5, 0x78, !PT ;  /* 0x0000003002027812 */ /* 0x000fe200078e7805 */
[----:B------:R-:W-:Y:S01]  /*12d0*/  @!P4 IMAD.MOV R14, RZ, RZ, -R14 ;  /* 0x000000ffff0ec224 */ /* 0x000fe200078e0a0e */
[----:B------:R-:W-:Y:S01]  /*12e0*/  SGXT.U32 R7, R10, 0x1 ;  /* 0x000000010a07781a */ /* 0x000fe20000000000 */
[----:B------:R-:W-:Y:S01]  /*12f0*/  IMAD.MOV.U32 R10, RZ, RZ, R9 ;  /* 0x000000ffff0a7224 */ /* 0x000fe200078e0009 */
[----:B------:R-:W-:Y:S01]  /*1300*/  ISETP.GT.AND P4, PT, R88, 0x1f, PT ;  /* 0x0000001f5800780c */ /* 0x000fe20003f84270 */
[----:B------:R-:W-:Y:S01]  /*1310*/  @!P1 IMAD.MOV R17, RZ, RZ, -R17 ;  /* 0x000000ffff119224 */ /* 0x000fe200078e0a11 */
[----:B------:R-:W-:Y:S01]  /*1320*/  ISETP.GE.AND P6, PT, R7, R136, PT ;  /* 0x000000880700720c */ /* 0x000fe20003fc6270 */
[----:B------:R-:W-:Y:S01]  /*1330*/  @!P5 IMAD.MOV R10, RZ, RZ, -R10 ;  /* 0x000000ffff0ad224 */ /* 0x000fe200078e0a0a */
[----:B------:R-:W-:Y:S01]  /*1340*/  SEL R68, RZ, 0x4, !P4 ;  /* 0x00000004ff447807 */ /* 0x000fe20006000000 */
[----:B------:R-:W-:Y:S01]  /*1350*/  @!P3 IMAD.MOV R16, RZ, RZ, -R16 ;  /* 0x000000ffff10b224 */ /* 0x000fe200078e0a10 */
[----:B------:R-:W-:Y:S01]  /*1360*/  ISETP.LE.AND P5, PT, RZ, UR12, PT ;  /* 0x0000000cff007c0c */ /* 0x000fe2000bfa3270 */
[----:B------:R-:W-:Y:S01]  /*1370*/  @!P2 IMAD.MOV R18, RZ, RZ, -R18 ;  /* 0x000000ffff12a224 */ /* 0x000fe200078e0a12 */
[----:B------:R-:W-:Y:S01]  /*1380*/  SEL R24, R68, RZ, !P6 ;  /* 0x000000ff44187207 */ /* 0x000fe20007000000 */
[----:B------:R-:W-:Y:S01]  /*1390*/  ULEA UR7, UR5, UR4, 0x18 ;  /* 0x0000000405077291 */ /* 0x000fe2000f8ec03f */
[----:B------:R-:W-:Y:S01]  /*13a0*/  ISETP.LE.AND P3, PT, RZ, UR17, PT ;  /* 0x00000011ff007c0c */ /* 0x000fe2000bf63270 */
[----:B------:R-:W-:Y:S01]  /*13b0*/  ULDC.64 UR16, c[0x0][0x208] ;  /* 0x0000820000107ab9 */ /* 0x000fe20000000a00 */
[----:B------:R-:W-:Y:S01]  /*13c0*/  ISETP.LE.AND P1, PT, RZ, UR18, PT ;  /* 0x00000012ff007c0c */ /* 0x000fe2000bf23270 */
[----:B------:R-:W-:Y:S01]  /*13d0*/  USHF.L.U32 UR14, UR5, 0x6, URZ ;  /* 0x00000006050e7899 */ /* 0x000fe2000800063f */
[----:B------:R-:W-:Y:S01]  /*13e0*/  ISETP.LE.AND P4, PT, RZ, UR19, PT ;  /* 0x00000013ff007c0c */ /* 0x000fe2000bf83270 */
[----:B------:R-:W-:Y:S01]  /*13f0*/  VIADD R161, R2, UR7 ;  /* 0x0000000702a17c36 */ /* 0x000fe20008000000 */
[----:B------:R-:W-:-:S02]  /*1400*/  ISETP.LE.AND P2, PT, RZ, UR21, PT ;  /* 0x00000015ff007c0c */ /* 0x000fc4000bf43270 */
[----:B------:R-:W-:Y:S01]  /*1410*/  ISETP.LE.AND P6, PT, RZ, UR20, PT ;  /* 0x00000014ff007c0c */ /* 0x000fe2000bfc3270 */
[----:B------:R-:W-:Y:S01]  /*1420*/  @!P5 IMAD.MOV R15, RZ, RZ, -R15 ;  /* 0x000000ffff0fd224 */ /* 0x000fe200078e0a0f */
[----:B------:R-:W-:Y:S02]  /*1430*/  LOP3.LUT R9, RZ, R97, RZ, 0x33, !PT ;  /* 0x00000061ff097212 */ /* 0x000fe400078e33ff */
[----:B------:R-:W-:Y:S01]  /*1440*/  LEA.HI R5, R135, 0xe, RZ, 0x1a ;  /* 0x0000000e87057811 */ /* 0x000fe200078fd0ff */
[----:B------:R-:W-:Y:S01]  /*1450*/  @!P3 IMAD.MOV R19, RZ, RZ, -R19 ;  /* 0x000000ffff13b224 */ /* 0x000fe200078e0a13 */
[C---:B------:R-:W-:Y:S01]  /*1460*/  SEL R89, R9.reuse, R4, !P0 ;  /* 0x0000000409597207 */ /* 0x040fe20004000000 */
[----:B------:R-:W-:Y:S01]  /*1470*/  @!P1 IMAD.MOV R20, RZ, RZ, -R20 ;  /* 0x000000ffff149224 */ /* 0x000fe200078e0a14 */
[C---:B------:R-:W-:Y:S01]  /*1480*/  SEL R90, R9.reuse, R8, !P0 ;  /* 0x00000008095a7207 */ /* 0x040fe20004000000 */
[----:B------:R-:W-:Y:S01]  /*1490*/  @!P4 IMAD.MOV R21, RZ, RZ, -R21 ;  /* 0x000000ffff15c224 */ /* 0x000fe200078e0a15 */
[C---:B------:R-:W-:Y:S01]  /*14a0*/  SEL R91, R9.reuse, R10, !P0 ;  /* 0x0000000a095b7207 */ /* 0x040fe20004000000 */
[----:B------:R-:W-:Y:S01]  /*14b0*/  @!P2 IMAD.MOV R23, RZ, RZ, -R23 ;  /* 0x000000ffff17a224 */ /* 0x000fe200078e0a17 */
[C---:B------:R-:W-:Y:S01]  /*14c0*/  SEL R94, R9.reuse, R11, !P0 ;  /* 0x0000000b095e7207 */ /* 0x040fe20004000000 */
[----:B------:R-:W-:Y:S01]  /*14d0*/  @!P6 IMAD.MOV R22, RZ, RZ, -R22 ;  /* 0x000000ffff16e224 */ /* 0x000fe200078e0a16 */
[----:B------:R-:W-:Y:S01]  /*14e0*/  SEL R95, R9, R12, !P0 ;  /* 0x0000000c095f7207 */ /* 0x000fe20004000000 */
[----:B---3--:R-:W-:Y:S01]  /*14f0*/  IMAD R126, R5, R92, RZ ;  /* 0x0000005c057e7224 */ /* 0x008fe200078e02ff */
[----:B------:R-:W-:Y:S01]  /*1500*/  SEL R98, R9, R13, !P0 ;  /* 0x0000000d09627207 */ /* 0x000fe20004000000 */
[----:B------:R-:W-:Y:S01]  /*1510*/  IMAD R89, R89, UR6, RZ ;  /* 0x0000000659597c24 */ /* 0x000fe2000f8e02ff */
[C---:B------:R-:W-:Y:S01]  /*1520*/  SEL R99, R9.reuse, R14, !P0 ;  /* 0x0000000e09637207 */ /* 0x040fe20004000000 */
[----:B------:R-:W-:Y:S01]  /*1530*/  IMAD R90, R90, UR6, RZ ;  /* 0x000000065a5a7c24 */ /* 0x000fe2000f8e02ff */
        /* <DEDUP_REMOVED lines=17> */
[----:B------:R-:W-:Y:S01]  /*1650*/  IMAD R9, R7, R92, RZ ;  /* 0x0000005c07097224 */ /* 0x000fe200078e02ff */
[----:B------:R-:W-:Y:S01]  /*1660*/  ISETP.GE.AND P2, PT, R3, RZ, PT ;  /* 0x000000ff0300720c */ /* 0x000fe20003f46270 */
[----:B------:R-:W-:Y:S01]  /*1670*/  IMAD R117, R117, UR6, RZ ;  /* 0x0000000675757c24 */ /* 0x000fe2000f8e02ff */
[----:B------:R-:W-:Y:S01]  /*1680*/  ISETP.NE.AND P1, PT, R96, RZ, PT ;  /* 0x000000ff6000720c */ /* 0x000fe20003f25270 */
[C---:B------:R-:W-:Y:S01]  /*1690*/  IMAD R13, R92.reuse, 0x2, R9 ;  /* 0x000000025c0d7824 */ /* 0x040fe200078e0209 */
[-C--:B------:R-:W-:Y:S01]  /*16a0*/  ISETP.GE.AND P5, PT, R5, R136.reuse, PT ;  /* 0x000000880500720c */ /* 0x080fe20003fa6270 */
[----:B------:R-:W-:Y:S01]  /*16b0*/  IMAD R119, R119, UR6, RZ ;  /* 0x0000000677777c24 */ /* 0x000fe2000f8e02ff */
[----:B------:R-:W-:Y:S01]  /*16c0*/  LOP3.LUT R15, R7, 0x2, RZ, 0xfc, !PT ;  /* 0x00000002070f7812 */ /* 0x000fe200078efcff */
[----:B------:R-:W-:Y:S01]  /*16d0*/  IMAD R17, R92, 0x2, R13 ;  /* 0x000000025c117824 */ /* 0x000fe200078e020d */
[----:B------:R-:W-:Y:S01]  /*16e0*/  SEL R25, R68, RZ, !P5 ;  /* 0x000000ff44197207 */ /* 0x000fe20006800000 */
[----:B------:R-:W-:Y:S01]  /*16f0*/  IMAD R120, R120, UR6, RZ ;  /* 0x0000000678787c24 */ /* 0x000fe2000f8e02ff */
[----:B------:R-:W-:Y:S01]  /*1700*/  ISETP.GE.AND P3, PT, R15, R136, PT ;  /* 0x000000880f00720c */ /* 0x000fe20003f66270 */
[----:B------:R-:W-:Y:S01]  /*1710*/  IMAD R19, R92, 0x2, R17 ;  /* 0x000000025c137824 */ /* 0x000fe200078e0211 */
[----:B------:R-:W-:Y:S01]  /*1720*/  ISETP.NE.U32.AND P0, PT, R25, RZ, PT ;  /* 0x000000ff1900720c */ /* 0x000fe20003f05070 */
[----:B------:R-:W-:Y:S01]  /*1730*/  @!P2 IMAD.MOV R6, RZ, RZ, -R6 ;  /* 0x000000ffff06a224 */ /* 0x000fe200078e0a06 */
[----:B------:R-:W-:Y:S01]  /*1740*/  ISETP.NE.U32.AND P5, PT, R24, RZ, PT ;  /* 0x000000ff1800720c */ /* 0x000fe20003fa5070 */
[----:B------:R-:W-:Y:S01]  /*1750*/  IMAD R21, R92, 0x2, R19 ;  /* 0x000000025c157824 */ /* 0x000fe200078e0213 */
[----:B------:R-:W-:Y:S01]  /*1760*/  @!P1 LOP3.LUT R6, RZ, R96, RZ, 0x33, !PT ;  /* 0x00000060ff069212 */ /* 0x000fe200078e33ff */
[----:B------:R-:W-:Y:S01]  /*1770*/  IMAD R121, R121, UR6, RZ ;  /* 0x0000000679797c24 */ /* 0x000fe2000f8e02ff */
[----:B------:R-:W-:Y:S01]  /*1780*/  SEL R8, R68, RZ, !P3 ;  /* 0x000000ff44087207 */ /* 0x000fe20005800000 */
[----:B------:R-:W-:Y:S01]  /*1790*/  IMAD R131, R92, 0x2, R21 ;  /* 0x000000025c837824 */ /* 0x000fe200078e0215 */
[C---:B------:R-:W-:Y:S01]  /*17a0*/  LEA.HI R11, R135.reuse, 0x1e, RZ, 0x1a ;  /* 0x0000001e870b7811 */ /* 0x040fe200078fd0ff */
[----:B------:R-:W-:Y:S01]  /*17b0*/  IMAD R137, R6, R137, RZ ;  /* 0x0000008906897224 */ /* 0x000fe200078e02ff */
[----:B------:R-:W-:Y:S01]  /*17c0*/  LOP3.LUT R4, R135, 0x1f, RZ, 0xc0, !PT ;  /* 0x0000001f87047812 */ /* 0x000fe200078ec0ff */
[----:B------:R-:W-:Y:S01]  /*17d0*/  IMAD R133, R92, 0x2, R131 ;  /* 0x000000025c857824 */ /* 0x000fe200078e0283 */
[-C--:B------:R-:W-:Y:S01]  /*17e0*/  ISETP.GE.AND P4, PT, R11, R136.reuse, PT ;  /* 0x000000880b00720c */ /* 0x080fe20003f86270 */
[----:B------:R-:W-:Y:S01]  /*17f0*/  IMAD.SHL.U32 R87, R137, 0x4, RZ ;  /* 0x0000000489577824 */ /* 0x000fe200078e00ff */
[----:B------:R-:W-:Y:S01]  /*1800*/  ISETP.GE.AND P6, PT, R4, R136, PT ;  /* 0x000000880400720c */ /* 0x000fe20003fc6270 */
[----:B------:R-:W-:Y:S01]  /*1810*/  IMAD R129, R92, 0x4, R133 ;  /* 0x000000045c817824 */ /* 0x000fe200078e0285 */
[----:B------:R-:W-:Y:S01]  /*1820*/  SEL R10, R68, RZ, !P4 ;  /* 0x000000ff440a7207 */ /* 0x000fe20006000000 */
[----:B------:R-:W-:Y:S01]  /*1830*/  IMAD R124, R11, R92, RZ ;  /* 0x0000005c0b7c7224 */ /* 0x000fe200078e02ff */
[----:B------:R-:W-:Y:S01]  /*1840*/  IADD3 R24, P3, R87, UR8, RZ ;  /* 0x0000000857187c10 */ /* 0x000fe2000ff7e0ff */
[----:B------:R-:W-:Y:S01]  /*1850*/  IMAD R127, R92, 0x2, R129 ;  /* 0x000000025c7f7824 */ /* 0x000fe200078e0281 */
[----:B------:R-:W-:Y:S01]  /*1860*/  SEL R12, R68, RZ, !P6 ;  /* 0x000000ff440c7207 */ /* 0x000fe20007000000 */
[----:B------:R-:W-:Y:S01]  /*1870*/  IMAD.SHL.U32 R20, R129, 0x4, RZ ;  /* 0x0000000481147824 */ /* 0x000fe200078e00ff */
[----:B------:R-:W-:Y:S01]  /*1880*/  LEA.HI.X.SX32 R26, R137, UR9, 0x2, P3 ;  /* 0x00000009891a7c11 */ /* 0x000fe200098f16ff */
[----:B------:R-:W-:Y:S01]  /*1890*/  IMAD R125, R92, 0x2, R127 ;  /* 0x000000025c7d7824 */ /* 0x000fe200078e027f */
[----:B------:R-:W-:Y:S01]  /*18a0*/  ISETP.NE.U32.AND P2, PT, R10, RZ, PT ;  /* 0x000000ff0a00720c */ /* 0x000fe20003f45070 */
[----:B------:R-:W-:Y:S01]  /*18b0*/  IMAD.SHL.U32 R10, R126, 0x4, RZ ;  /* 0x000000047e0a7824 */ /* 0x000fe200078e00ff */
[----:B------:R-:W-:Y:S01]  /*18c0*/  ISETP.NE.U32.AND P1, PT, R12, RZ, PT ;  /* 0x000000ff0c00720c */ /* 0x000fe20003f25070 */
[----:B------:R-:W-:Y:S01]  /*18d0*/  IMAD R25, R92, 0x2, R125 ;  /* 0x000000025c197824 */ /* 0x000fe200078e027d */
[----:B------:R-:W-:Y:S01]  /*18e0*/  LEA.HI R23, R135, R128, RZ, 0x1c ;  /* 0x0000008087177211 */ /* 0x000fe200078fe0ff */
[----:B------:R-:W-:Y:S01]  /*18f0*/  IMAD.SHL.U32 R22, R127, 0x4, RZ ;  /* 0x000000047f167824 */ /* 0x000fe200078e00ff */
[----:B------:R-:W-:Y:S01]  /*1900*/  ISETP.NE.U32.AND P4, PT, R8, RZ, PT ;  /* 0x000000ff0800720c */ /* 0x000fe20003f85070 */
[C---:B------:R-:W-:Y:S01]  /*1910*/  IMAD R27, R92.reuse, 0x2, R25 ;  /* 0x000000025c1b7824 */ /* 0x040fe200078e0219 */
[-C--:B------:R-:W-:Y:S01]  /*1920*/  LEA R80, P6, R25, R24.reuse, 0x2 ;  /* 0x0000001819507211 */ /* 0x080fe200078c10ff */
[----:B------:R-:W-:Y:S01]  /*1930*/  IMAD.SHL.U32 R56, R125, 0x4, RZ ;  /* 0x000000047d387824 */ /* 0x000fe200078e00ff */
[----:B------:R-:W-:Y:S01]  /*1940*/  LOP3.LUT R57, R7, 0x6, RZ, 0xfc, !PT ;  /* 0x0000000607397812 */ /* 0x000fe200078efcff */
[C---:B------:R-:W-:Y:S01]  /*1950*/  IMAD R29, R92.reuse, 0x2, R27 ;  /* 0x000000025c1d7824 */ /* 0x040fe200078e021b */
[----:B------:R-:W-:Y:S01]  /*1960*/  LEA R82, P3, R27, R24, 0x2 ;  /* 0x000000181b527211 */ /* 0x000fe200078610ff */
[----:B------:R-:W-:Y:S01]  /*1970*/  IMAD.SHL.U32 R16, R133, 0x4, RZ ;  /* 0x0000000485107824 */ /* 0x000fe200078e00ff */
[-C--:B------:R-:W-:Y:S01]  /*1980*/  LEA.HI.X.SX32 R81, R25, R26.reuse, 0x2, P6 ;  /* 0x0000001a19517211 */ /* 0x080fe200030f16ff */
[----:B------:R-:W-:Y:S01]  /*1990*/  IMAD R14, R92, 0x2, R29 ;  /* 0x000000025c0e7824 */ /* 0x000fe200078e021d */
[----:B------:R-:W-:Y:S01]  /*19a0*/  LEA.HI.X.SX32 R83, R27, R26, 0x2, P3 ;  /* 0x0000001a1b537211 */ /* 0x000fe200018f16ff */
[----:B------:R-:W-:Y:S01]  /*19b0*/  IMAD R86, R4, R93, RZ ;  /* 0x0000005d04567224 */ /* 0x000fe200078e02ff */
[CC--:B------:R-:W-:Y:S01]  /*19c0*/  LEA R84, P6, R29.reuse, R24.reuse, 0x2 ;  /* 0x000000181d547211 */ /* 0x0c0fe200078c10ff */
[----:B------:R-:W-:Y:S01]  /*19d0*/  IMAD.SHL.U32 R12, R124, 0x4, RZ ;  /* 0x000000047c0c7824 */ /* 0x000fe200078e00ff */
[----:B------:R-:W-:Y:S01]  /*19e0*/  LEA R100, P3, R14, R24, 0x2 ;  /* 0x000000180e647211 */ /* 0x000fe200078610ff */
[----:B------:R-:W-:Y:S01]  /*19f0*/  IMAD.SHL.U32 R18, R86, 0x4, RZ ;  /* 0x0000000456127824 */ /* 0x000fe200078e00ff */
[-C--:B------:R-:W-:Y:S01]  /*1a00*/  LEA.HI.X.SX32 R85, R29, R26.reuse, 0x2, P6 ;  /* 0x0000001a1d557211 */ /* 0x080fe200030f16ff */
[----:B------:R-:W-:Y:S01]  /*1a10*/  IMAD.SHL.U32 R6, R135, 0x10, RZ ;  /* 0x0000001087067824 */ /* 0x000fe200078e00ff */
[----:B------:R-:W-:Y:S01]  /*1a20*/  LEA.HI.X.SX32 R101, R14, R26, 0x2, P3 ;  /* 0x0000001a0e657211 */ /* 0x000fe200018f16ff */
[----:B------:R-:W-:Y:S01]  /*1a30*/  IMAD.SHL.U32 R14, R131, 0x4, RZ ;  /* 0x00000004830e7824 */ /* 0x000fe200078e00ff */
[-C--:B------:R-:W-:Y:S01]  /*1a40*/  LEA R146, P3, R13, R24.reuse, 0x2 ;  /* 0x000000180d927211 */ /* 0x080fe200078610ff */
[----:B------:R-:W-:Y:S01]  /*1a50*/  IMAD R122, R122, UR6, RZ ;  /* 0x000000067a7a7c24 */ /* 0x000fe2000f8e02ff */
[----:B------:R-:W-:Y:S01]  /*1a60*/  LEA R112, P6, R9, R24, 0x2 ;  /* 0x0000001809707211 */ /* 0x000fe200078c10ff */
[----:B------:R-:W-:Y:S01]  /*1a70*/  IMAD R123, R123, UR6, RZ ;  /* 0x000000067b7b7c24 */ /* 0x000fe2000f8e02ff */
[----:B------:R-:W-:-:S02]  /*1a80*/  LEA.HI.X.SX32 R147, R13, R26, 0x2, P3 ;  /* 0x0000001a0d937211 */ /* 0x000fc400018f16ff */
[----:B------:R-:W-:Y:S02]  /*1a90*/  LEA R142, P3, R19, R24, 0x2 ;  /* 0x00000018138e7211 */ /* 0x000fe400078610ff */
[-C--:B------:R-:W-:Y:S02]  /*1aa0*/  LEA.HI.X.SX32 R113, R9, R26.reuse, 0x2, P6 ;  /* 0x0000001a09717211 */ /* 0x080fe400030f16ff */
[----:B------:R-:W-:Y:S02]  /*1ab0*/  LEA.HI.X.SX32 R143, R19, R26, 0x2, P3 ;  /* 0x0000001a138f7211 */ /* 0x000fe400018f16ff */
[-C--:B------:R-:W-:Y:S02]  /*1ac0*/  IADD3 R138, P3, R14, R24.reuse, RZ ;  /* 0x000000180e8a7210 */ /* 0x080fe40007f7e0ff */
[----:B------:R-:W-:Y:S02]  /*1ad0*/  LEA R144, P6, R17, R24, 0x2 ;  /* 0x0000001811907211 */ /* 0x000fe400078c10ff */
[----:B------:R-:W-:-:S02]  /*1ae0*/  LEA.HI.X.SX32 R139, R131, R26, 0x2, P3 ;  /* 0x0000001a838b7211 */ /* 0x000fc400018f16ff */
[----:B------:R-:W-:Y:S02]  /*1af0*/  IADD3 R104, P3, R10, R24, RZ ;  /* 0x000000180a687210 */ /* 0x000fe40007f7e0ff */
        /* <DEDUP_REMOVED lines=9> */
[----:B------:R-:W-:Y:S02]  /*1b90*/  IADD3 R102, P6, R16, R24, RZ ;  /* 0x0000001810667210 */ /* 0x000fe40007fde0ff */
[----:B------:R-:W-:-:S02]  /*1ba0*/  LEA.HI.X.SX32 R111, R125, R26, 0x2, P3 ;  /* 0x0000001a7d6f7211 */ /* 0x000fc400018f16ff */
[----:B------:R-:W-:Y:S02]  /*1bb0*/  LEA.HI.X.SX32 R103, R133, R26, 0x2, P6 ;  /* 0x0000001a85677211 */ /* 0x000fe400030f16ff */
[----:B------:R-:W-:Y:S02]  /*1bc0*/  IADD3 R24, P3, R12, R24, RZ ;  /* 0x000000180c187210 */ /* 0x000fe40007f7e0ff */
[----:B------:R-:W-:Y:S02]  /*1bd0*/  IADD3 R28, P6, R18, UR10, RZ ;  /* 0x0000000a121c7c10 */ /* 0x000fe4000ffde0ff */
[----:B------:R-:W-:Y:S02]  /*1be0*/  LEA.HI.X.SX32 R25, R124, R26, 0x2, P3 ;  /* 0x0000001a7c197211 */ /* 0x000fe400018f16ff */
[----:B------:R-:W-:Y:S02]  /*1bf0*/  LEA.HI.X.SX32 R58, R86, UR11, 0x2, P6 ;  /* 0x0000000b563a7c11 */ /* 0x000fe4000b0f16ff */
[----:B------:R-:W-:-:S02]  /*1c00*/  LEA R78, P3, R89, R28, 0x2 ;  /* 0x0000001c594e7211 */ /* 0x000fc400078610ff */
[C---:B------:R-:W-:Y:S02]  /*1c10*/  LEA R42, P6, R90.reuse, R28, 0x2 ;  /* 0x0000001c5a2a7211 */ /* 0x040fe400078c10ff */
[----:B------:R-:W-:Y:S02]  /*1c20*/  LEA.HI.X.SX32 R79, R89, R58, 0x2, P3 ;  /* 0x0000003a594f7211 */ /* 0x000fe400018f16ff */
[C---:B------:R-:W-:Y:S02]  /*1c30*/  LEA R54, P3, R91.reuse, R28, 0x2 ;  /* 0x0000001c5b367211 */ /* 0x040fe400078610ff */
[----:B------:R-:W-:Y:S02]  /*1c40*/  LEA.HI.X.SX32 R43, R90, R58, 0x2, P6 ;  /* 0x0000003a5a2b7211 */ /* 0x000fe400030f16ff */
[----:B------:R-:W-:Y:S02]  /*1c50*/  LEA R40, P6, R94, R28, 0x2 ;  /* 0x0000001c5e287211 */ /* 0x000fe400078c10ff */
[----:B------:R-:W-:-:S02]  /*1c60*/  LEA.HI.X.SX32 R55, R91, R58, 0x2, P3 ;  /* 0x0000003a5b377211 */ /* 0x000fc400018f16ff */
        /* <DEDUP_REMOVED lines=12> */
[----:B------:R-:W-:Y:S02]  /*1d30*/  LEA R48, P3, R117, R28, 0x2 ;  /* 0x0000001c75307211 */ /* 0x000fe400078610ff */
[----:B------:R-:W-:Y:S02]  /*1d40*/  LEA.HI.X.SX32 R35, R116, R58, 0x2, P6 ;  /* 0x0000003a74237211 */ /* 0x000fe400030f16ff */
[----:B------:R-:W-:Y:S02]  /*1d50*/  LEA R32, P6, R119, R28, 0x2 ;  /* 0x0000001c77207211 */ /* 0x000fe400078c10ff */
[----:B------:R-:W-:Y:S02]  /*1d60*/  LEA.HI.X.SX32 R49, R117, R58, 0x2, P3 ;  /* 0x0000003a75317211 */ /* 0x000fe400018f16ff */
[----:B------:R-:W-:Y:S02]  /*1d70*/  LEA R46, P3, R120, R28, 0x2 ;  /* 0x0000001c782e7211 */ /* 0x000fe400078610ff */
[----:B------:R-:W-:-:S02]  /*1d80*/  LOP3.LUT R6, R6, 0x70, RZ, 0xc0, !PT ;  /* 0x0000007006067812 */ /* 0x000fc400078ec0ff */
[----:B------:R-:W-:Y:S02]  /*1d90*/  LEA.HI.X.SX32 R33, R119, R58, 0x2, P6 ;  /* 0x0000003a77217211 */ /* 0x000fe400030f16ff */
[----:B------:R-:W-:Y:S02]  /*1da0*/  LEA R30, P6, R121, R28, 0x2 ;  /* 0x0000001c791e7211 */ /* 0x000fe400078c10ff */
[----:B------:R-:W-:Y:S02]  /*1db0*/  LEA.HI.X.SX32 R47, R120, R58, 0x2, P3 ;  /* 0x0000003a782f7211 */ /* 0x000fe400018f16ff */
[----:B------:R-:W-:Y:S02]  /*1dc0*/  LOP3.LUT R8, R6, 0x1f84, R23, 0xf8, !PT ;  /* 0x00001f8406087812 */ /* 0x000fe400078ef817 */
[----:B------:R-:W-:Y:S02]  /*1dd0*/  LEA R44, P3, R122, R28, 0x2 ;  /* 0x0000001c7a2c7211 */ /* 0x000fe400078610ff */
[----:B------:R-:W-:Y:S01]  /*1de0*/  LOP3.LUT R23, R7, 0x4, RZ, 0xfc, !PT ;  /* 0x0000000407177812 */ /* 0x000fe200078efcff */
[----:B------:R-:W-:Y:S01]  /*1df0*/  VIADD R76, R8, UR7 ;  /* 0x00000007084c7c36 */ /* 0x000fe20008000000 */
[----:B------:R-:W-:-:S02]  /*1e00*/  LEA.HI.X.SX32 R31, R121, R58, 0x2, P6 ;  /* 0x0000003a791f7211 */ /* 0x000fc400030f16ff */
[----:B------:R-:W-:Y:S02]  /*1e10*/  LEA R28, P6, R123, R28, 0x2 ;  /* 0x0000001c7b1c7211 */ /* 0x000fe400078c10ff */
[----:B------:R-:W-:Y:S01]  /*1e20*/  LEA.HI.X.SX32 R45, R122, R58, 0x2, P3 ;  /* 0x0000003a7a2d7211 */ /* 0x000fe200018f16ff */
[----:B------:R-:W-:Y:S01]  /*1e30*/  @!PT LDS RZ, [RZ] ;  /* 0x00000000fffff984 */ /* 0x000fe20000000800 */
[----:B------:R-:W-:Y:S01]  /*1e40*/  @!PT LDS RZ, [RZ] ;  /* 0x00000000fffff984 */ /* 0x000fe20000000800 */
[----:B------:R-:W-:Y:S01]  /*1e50*/  @!PT LDS RZ, [RZ] ;  /* 0x00000000fffff984 */ /* 0x000fe20000000800 */
[----:B------:R1:W-:Y:S01]  /*1e60*/  LDGSTS.E [R76], desc[UR16][R112.64], P5 ;  /* 0x00000000704c7fae */ /* 0x0003e2000a921850 */
[----:B------:R-:W-:Y:S02]  /*1e70*/  ISETP.GE.AND P3, PT, R23, R136, PT ;  /* 0x000000881700720c */ /* 0x000fe40003f66270 */
[----:B------:R-:W-:Y:S01]  /*1e80*/  LOP3.LUT R59, R7, 0x8, RZ, 0xfc, !PT ;  /* 0x00000008073b7812 */ /* 0x000fe200078efcff */
[----:B------:R2:W-:Y:S01]  /*1e90*/  LDGSTS.E [R76+0x8], desc[UR16][R146.64], P4 ;  /* 0x00008000924c7fae */ /* 0x0005e2000a121850 */
[----:B------:R-:W-:Y:S02]  /*1ea0*/  LEA.HI.X.SX32 R29, R123, R58, 0x2, P6 ;  /* 0x0000003a7b1d7211 */ /* 0x000fe400030f16ff */
[----:B------:R-:W-:-:S02]  /*1eb0*/  ISETP.GE.AND P6, PT, R57, R136, PT ;  /* 0x000000883900720c */ /* 0x000fc40003fc6270 */
[C---:B------:R-:W-:Y:S02]  /*1ec0*/  SEL R58, R68.reuse, RZ, !P3 ;  /* 0x000000ff443a7207 */ /* 0x040fe40005800000 */
[----:B------:R-:W-:Y:S02]  /*1ed0*/  ISETP.GE.AND P3, PT, R59, R136, PT ;  /* 0x000000883b00720c */ /* 0x000fe40003f66270 */
[----:B------:R-:W-:Y:S02]  /*1ee0*/  SEL R60, R68, RZ, !P6 ;  /* 0x000000ff443c7207 */ /* 0x000fe40007000000 */
[----:B------:R-:W-:Y:S02]  /*1ef0*/  ISETP.NE.U32.AND P6, PT, R58, RZ, PT ;  /* 0x000000ff3a00720c */ /* 0x000fe40003fc5070 */
[----:B------:R-:W-:Y:S02]  /*1f00*/  SEL R58, R68, RZ, !P3 ;  /* 0x000000ff443a7207 */ /* 0x000fe40005800000 */
[----:B------:R-:W-:-:S02]  /*1f10*/  ISETP.NE.U32.AND P3, PT, R60, RZ, PT ;  /* 0x000000ff3c00720c */ /* 0x000fc40003f65070 */
[----:B------:R-:W-:Y:S02]  /*1f20*/  ISETP.NE.U32.AND P4, PT, R58, RZ, PT ;  /* 0x000000ff3a00720c */ /* 0x000fe40003f85070 */
[----:B------:R-:W-:Y:S02]  /*1f30*/  LOP3.LUT R58, R8, 0x10, RZ, 0x3c, !PT ;  /* 0x00000010083a7812 */ /* 0x000fe400078e3cff */
[C---:B------:R-:W-:Y:S02]  /*1f40*/  LOP3.LUT R61, R7.reuse, 0xa, RZ, 0xfc, !PT ;  /* 0x0000000a073d7812 */ /* 0x040fe400078efcff */
[----:B------:R-:W-:Y:S01]  /*1f50*/  LOP3.LUT R63, R7, 0xc, RZ, 0xfc, !PT ;  /* 0x0000000c073f7812 */ /* 0x000fe200078efcff */
[----:B------:R-:W-:Y:S01]  /*1f60*/  VIADD R165, R58, UR7 ;  /* 0x000000073aa57c36 */ /* 0x000fe20008000000 */
[----:B------:R-:W-:Y:S02]  /*1f70*/  ISETP.GE.AND P5, PT, R61, R136, PT ;  /* 0x000000883d00720c */ /* 0x000fe40003fa6270 */
[----:B------:R-:W-:-:S02]  /*1f80*/  LOP3.LUT R65, R7, 0x10, RZ, 0xfc, !PT ;  /* 0x0000001007417812 */ /* 0x000fc400078efcff */
[----:B------:R3:W-:Y:S01]  /*1f90*/  LDGSTS.E [R165], desc[UR16][R144.64], P6 ;  /* 0x0000000090a57fae */ /* 0x0007e2000b121850 */
[-C--:B------:R-:W-:Y:S02]  /*1fa0*/  ISETP.GE.AND P6, PT, R63, R136.reuse, PT ;  /* 0x000000883f00720c */ /* 0x080fe40003fc6270 */
[C---:B------:R-:W-:Y:S01]  /*1fb0*/  SEL R60, R68.reuse, RZ, !P5 ;  /* 0x000000ff443c7207 */ /* 0x040fe20006800000 */
[----:B------:R4:W-:Y:S01]  /*1fc0*/  LDGSTS.E [R165+0x8], desc[UR16][R142.64], P3 ;  /* 0x000080008ea57fae */ /* 0x0009e20009921850 */
[----:B------:R-:W-:Y:S02]  /*1fd0*/  ISETP.GE.AND P3, PT, R65, R136, PT ;  /* 0x000000884100720c */ /* 0x000fe40003f66270 */
[----:B------:R-:W-:Y:S02]  /*1fe0*/  SEL R62, R68, RZ, !P6 ;  /* 0x000000ff443e7207 */ /* 0x000fe40007000000 */
[----:B------:R-:W-:Y:S02]  /*1ff0*/  ISETP.NE.U32.AND P5, PT, R60, RZ, PT ;  /* 0x000000ff3c00720c */ /* 0x000fe40003fa5070 */
[----:B------:R-:W-:-:S02]  /*2000*/  SEL R64, R68, RZ, !P3 ;  /* 0x000000ff44407207 */ /* 0x000fc40005800000 */
[----:B------:R-:W-:Y:S02]  /*2010*/  ISETP.NE.U32.AND P3, PT, R62, RZ, PT ;  /* 0x000000ff3e00720c */ /* 0x000fe40003f65070 */
[C---:B------:R-:W-:Y:S02]  /*2020*/  LOP3.LUT R60, R8.reuse, 0x20, RZ, 0x3c, !PT ;  /* 0x00000020083c7812 */ /* 0x040fe400078e3cff */
[----:B------:R-:W-:Y:S02]  /*2030*/  LOP3.LUT R62, R8, 0x30, RZ, 0x3c, !PT ;  /* 0x00000030083e7812 */ /* 0x000fe400078e3cff */
[C---:B------:R-:W-:Y:S01]  /*2040*/  LOP3.LUT R67, R7.reuse, 0x12, RZ, 0xfc, !PT ;  /* 0x0000001207437812 */ /* 0x040fe200078efcff */
[----:B------:R-:W-:Y:S01]  /*2050*/  VIADD R163, R60, UR7 ;  /* 0x000000073ca37c36 */ /* 0x000fe20008000000 */
[----:B------:R-:W-:Y:S01]  /*2060*/  LOP3.LUT R69, R7, 0x14, RZ, 0xfc, !PT ;  /* 0x0000001407457812 */ /* 0x000fe200078efcff */
[----:B------:R-:W-:Y:S01]  /*2070*/  VIADD R159, R62, UR7 ;  /* 0x000000073e9f7c36 */ /* 0x000fe20008000000 */
[----:B------:R-:W-:-:S02]  /*2080*/  ISETP.GE.AND P6, PT, R67, R136, PT ;  /* 0x000000884300720c */ /* 0x000fc40003fc6270 */
[----:B------:R-:W-:Y:S01]  /*2090*/  LOP3.LUT R71, R7, 0x16, RZ, 0xfc, !PT ;  /* 0x0000001607477812 */ /* 0x000fe200078efcff */
[----:B------:R5:W-:Y:S01]  /*20a0*/  LDGSTS.E [R163], desc[UR16][R140.64], P4 ;  /* 0x000000008ca37fae */ /* 0x000be2000a121850 */
[-C--:B------:R-:W-:Y:S02]  /*20b0*/  ISETP.GE.AND P4, PT, R69, R136.reuse, PT ;  /* 0x000000884500720c */ /* 0x080fe40003f86270 */
[----:B------:R-:W-:Y:S01]  /*20c0*/  SEL R66, R68, RZ, !P6 ;  /* 0x000000ff44427207 */ /* 0x000fe20007000000 */
[----:B------:R5:W-:Y:S01]  /*20d0*/  LDGSTS.E [R163+0x8], desc[UR16][R138.64], P5 ;  /* 0x000080008aa37fae */ /* 0x000be2000a921850 */
[----:B------:R-:W-:Y:S02]  /*20e0*/  LOP3.LUT R73, R7, 0x18, RZ, 0xfc, !PT ;  /* 0x0000001807497812 */ /* 0x000fe400078efcff */
[----:B------:R-:W-:Y:S01]  /*20f0*/  ISETP.NE.U32.AND P6, PT, R64, RZ, PT ;  /* 0x000000ff4000720c */ /* 0x000fe20003fc5070 */
[----:B------:R5:W-:Y:S01]  /*2100*/  LDGSTS.E [R159], desc[UR16][R102.64], P3 ;  /* 0x00000000669f7fae */ /* 0x000be20009921850 */
[----:B------:R-:W-:-:S02]  /*2110*/  ISETP.GE.AND P3, PT, R71, R136, PT ;  /* 0x000000884700720c */ /* 0x000fc40003f66270 */
[----:B------:R-:W-:Y:S01]  /*2120*/  SEL R64, R68, RZ, !P4 ;  /* 0x000000ff44407207 */ /* 0x000fe20006000000 */
[----:B------:R5:W-:Y:S01]  /*2130*/  LDGSTS.E [R159+0x8], desc[UR16][R104.64], P0 ;  /* 0x00008000689f7fae */ /* 0x000be20008121850 */
[----:B------:R-:W-:Y:S02]  /*2140*/  ISETP.NE.U32.AND P5, PT, R66, RZ, PT ;  /* 0x000000ff4200720c */ /* 0x000fe40003fa5070 */
[----:B------:R-:W-:Y:S02]  /*2150*/  ISETP.GE.AND P0, PT, R73, R136, PT ;  /* 0x000000884900720c */ /* 0x000fe40003f06270 */
[----:B------:R-:W-:Y:S02]  /*2160*/  SEL R66, R68, RZ, !P3 ;  /* 0x000000ff44427207 */ /* 0x000fe40005800000 */
[----:B------:R-:W-:Y:S02]  /*2170*/  ISETP.NE.U32.AND P4, PT, R64, RZ, PT ;  /* 0x000000ff4000720c */ /* 0x000fe40003f85070 */
[----:B------:R-:W-:-:S02]  /*2180*/  LOP3.LUT R64, R8, 0x40, RZ, 0x3c, !PT ;  /* 0x0000004008407812 */ /* 0x000fc400078e3cff */
[----:B------:R-:W-:Y:S02]  /*2190*/  SEL R70, R68, RZ, !P0 ;  /* 0x000000ff44467207 */ /* 0x000fe40004000000 */
[----:B------:R-:W-:Y:S01]  /*21a0*/  ISETP.NE.U32.AND P0, PT, R66, RZ, PT ;  /* 0x000000ff4200720c */ /* 0x000fe20003f05070 */
[----:B------:R-:W-:Y:S01]  /*21b0*/  VIADD R157, R64, UR7 ;  /* 0x00000007409d7c36 */ /* 0x000fe20008000000 */
[----:B------:R-:W-:Y:S02]  /*21c0*/  LOP3.LUT R66, R8, 0x50, RZ, 0x3c, !PT ;  /* 0x0000005008427812 */ /* 0x000fe400078e3cff */
[----:B------:R-:W-:Y:S02]  /*21d0*/  LOP3.LUT R75, R7, 0x1a, RZ, 0xfc, !PT ;  /* 0x0000001a074b7812 */ /* 0x000fe400078efcff */
[----:B------:R5:W-:Y:S01]  /*21e0*/  LDGSTS.E [R157], desc[UR16][R106.64], P6 ;  /* 0x000000006a9d7fae */ /* 0x000be2000b121850 */
[----:B------:R-:W-:Y:S01]  /*21f0*/  VIADD R155, R66, UR7 ;  /* 0x00000007429b7c36 */ /* 0x000fe20008000000 */
[----:B------:R-:W-:-:S02]  /*2200*/  ISETP.GE.AND P3, PT, R75, R136, PT ;  /* 0x000000884b00720c */ /* 0x000fc40003f66270 */
[----:B------:R-:W-:Y:S01]  /*2210*/  LOP3.LUT R77, R7, 0x1c, RZ, 0xfc, !PT ;  /* 0x0000001c074d7812 */ /* 0x000fe200078efcff */
[----:B------:R5:W-:Y:S01]  /*2220*/  LDGSTS.E [R157+0x8], desc[UR16][R108.64], P5 ;  /* 0x000080006c9d7fae */ /* 0x000be2000a921850 */
[----:B------:R-:W-:Y:S02]  /*2230*/  SEL R72, R68, RZ, !P3 ;  /* 0x000000ff44487207 */ /* 0x000fe40005800000 */
[----:B------:R-:W-:Y:S01]  /*2240*/  ISETP.GE.AND P5, PT, R77, R136, PT ;  /* 0x000000884d00720c */ /* 0x000fe20003fa6270 */
[----:B------:R5:W-:Y:S01]  /*2250*/  LDGSTS.E [R155], desc[UR16][R110.64], P4 ;  /* 0x000000006e9b7fae */ /* 0x000be2000a121850 */
[----:B------:R-:W-:Y:S02]  /*2260*/  ISETP.GE.AND P4, PT, R7, R118, PT ;  /* 0x000000760700720c */ /* 0x000fe40003f86270 */
[----:B------:R-:W-:Y:S01]  /*2270*/  ISETP.NE.U32.AND P3, PT, R72, RZ, PT ;  /* 0x000000ff4800720c */ /* 0x000fe20003f65070 */
[----:B------:R5:W-:Y:S01]  /*2280*/  LDGSTS.E [R155+0x8], desc[UR16][R80.64], P0 ;  /* 0x00008000509b7fae */ /* 0x000be20008121850 */
[----:B------:R-:W-:-:S02]  /*2290*/  ISETP.NE.U32.AND P6, PT, R70, RZ, PT ;  /* 0x000000ff4600720c */ /* 0x000fc40003fc5070 */
[----:B------:R-:W-:Y:S02]  /*22a0*/  SEL R72, RZ, 0x4, P4 ;  /* 0x00000004ff487807 */ /* 0x000fe40002000000 */
[----:B------:R-:W-:Y:S02]  /*22b0*/  SEL R70, R68, RZ, !P5 ;  /* 0x000000ff44467207 */ /* 0x000fe40006800000 */
[----:B------:R-:W-:Y:S02]  /*22c0*/  ISETP.GT.AND P4, PT, R88, 0x3f, PT ;  /* 0x0000003f5800780c */ /* 0x000fe40003f84270 */
[----:B------:R-:W-:Y:S02]  /*22d0*/  ISETP.GE.AND P5, PT, R15, R118, PT ;  /* 0x000000760f00720c */ /* 0x000fe40003fa6270 */
[----:B------:R-:W-:Y:S02]  /*22e0*/  SEL R72, R72, RZ, P4 ;  /* 0x000000ff48487207 */ /* 0x000fe40002000000 */
[----:B------:R-:W-:-:S02]  /*22f0*/  SEL R74, RZ, 0x4, P5 ;  /* 0x00000004ff4a7807 */ /* 0x000fc40002800000 */
[----:B------:R-:W-:Y:S01]  /*2300*/  ISETP.NE.U32.AND P5, PT, R70, RZ, PT ;  /* 0x000000ff4600720c */ /* 0x000fe20003fa5070 */
[----:B------:R-:W-:Y:S01]  /*2310*/  IMAD.SHL.U32 R70, R92, 0x20, RZ ;  /* 0x000000205c467824 */ /* 0x000fe200078e00ff */
[----:B------:R-:W-:Y:S02]  /*2320*/  LOP3.LUT R68, R8, 0x60, RZ, 0x3c, !PT ;  /* 0x0000006008447812 */ /* 0x000fe400078e3cff */
[----:B------:R-:W-:Y:S01]  /*2330*/  ISETP.NE.U32.AND P0, PT, R72, RZ, PT ;  /* 0x000000ff4800720c */ /* 0x000fe20003f05070 */
[----:B-1----:R-:W-:Y:S01]  /*2340*/  IMAD.WIDE R112, R70, 0x4, R112 ;  /* 0x0000000446707825 */ /* 0x002fe200078e0270 */
[----:B------:R-:W-:Y:S02]  /*2350*/  LOP3.LUT R72, R8, 0x70, RZ, 0x3c, !PT ;  /* 0x0000007008487812 */ /* 0x000fe400078e3cff */
[----:B------:R-:W-:Y:S01]  /*2360*/  SEL R74, R74, RZ, P4 ;  /* 0x000000ff4a4a7207 */ /* 0x000fe20002000000 */
[----:B------:R-:W-:Y:S02]  /*2370*/  VIADD R151, R68, UR7 ;  /* 0x0000000744977c36 */ /* 0x000fe40008000000 */
[----:B------:R-:W-:-:S02]  /*2380*/  VIADD R149, R72, UR7 ;  /* 0x0000000748957c36 */ /* 0x000fc40008000000 */
[----:B--2---:R-:W-:Y:S01]  /*2390*/  IMAD.WIDE R146, R70, 0x4, R146 ;  /* 0x0000000446927825 */ /* 0x004fe200078e0292 */
[----:B------:R1:W-:Y:S01]  /*23a0*/  LDGSTS.E [R151], desc[UR16][R82.64], P6 ;  /* 0x0000000052977fae */ /* 0x0003e2000b121850 */
[----:B------:R-:W-:Y:S02]  /*23b0*/  ISETP.NE.U32.AND P6, PT, R74, RZ, PT ;  /* 0x000000ff4a00720c */ /* 0x000fe40003fc5070 */
[----:B------:R-:W-:Y:S01]  /*23c0*/  LOP3.LUT R74, R2, 0x40, RZ, 0x3c, !PT ;  /* 0x00000040024a7812 */ /* 0x000fe200078e3cff */
[----:B------:R2:W-:Y:S01]  /*23d0*/  LDGSTS.E [R151+0x8], desc[UR16][R84.64], P3 ;  /* 0x0000800054977fae */ /* 0x0005e20009921850 */
[----:B---3--:R-:W-:-:S03]  /*23e0*/  IMAD.WIDE R144, R70, 0x4, R144 ;  /* 0x0000000446907825 */ /* 0x008fc600078e0290 */
[----:B------:R3:W-:Y:S01]  /*23f0*/  LDGSTS.E [R149], desc[UR16][R100.64], P5 ;  /* 0x0000000064957fae */ /* 0x0007e2000a921850 */
[----:B------:R-:W-:Y:S01]  /*2400*/  VIADD R153, R74, UR7 ;  /* 0x000000074a997c36 */ /* 0x000fe20008000000 */
[-C--:B------:R-:W-:Y:S01]  /*2410*/  ISETP.GE.AND P5, PT, R61, R118.reuse, PT ;  /* 0x000000763d00720c */ /* 0x080fe20003fa6270 */
[C---:B----4-:R-:W-:Y:S01]  /*2420*/  IMAD.WIDE R142, R70.reuse, 0x4, R142 ;  /* 0x00000004468e7825 */ /* 0x050fe200078e028e */
[----:B------:R4:W-:Y:S03]  /*2430*/  LDGSTS.E [R149+0x8], desc[UR16][R24.64], P2 ;  /* 0x0000800018957fae */ /* 0x0009e60009121850 */
[C---:B-----5:R-:W-:Y:S01]  /*2440*/  IMAD.WIDE R140, R70.reuse, 0x4, R140 ;  /* 0x00000004468c7825 */ /* 0x060fe200078e028c */
[----:B------:R-:W0:Y:S03]  /*2450*/  LDGDEPBAR ;  /* 0x00000000000079af */ /* 0x000e260000000000 */
[C---:B------:R-:W-:Y:S01]  /*2460*/  IMAD.WIDE R138, R70.reuse, 0x4, R138 ;  /* 0x00000004468a7825 */ /* 0x040fe200078e028a */
[----:B------:R-:W-:Y:S03]  /*2470*/  LDGSTS.E [R161+0x6000], desc[UR16][R78.64], P1 ;  /* 0x060000004ea17fae */ /* 0x000fe60008921850 */
        /* <DEDUP_REMOVED lines=12> */
[C---:B-1----:R-:W-:Y:S01]  /*2540*/  IMAD.WIDE R82, R70.reuse, 0x4, R82 ;  /* 0x0000000446527825 */ /* 0x042fe200078e0252 */
[----:B------:R-:W-:Y:S03]  /*2550*/  LDGSTS.E [R161+0x7c00], desc[UR16][R44.64], P1 ;  /* 0x07c000002ca17fae */ /* 0x000fe60008921850 */
[C---:B--2---:R-:W-:Y:S01]  /*2560*/  IMAD.WIDE R84, R70.reuse, 0x4, R84 ;  /* 0x0000000446547825 */ /* 0x044fe200078e0254 */
[----:B------:R-:W-:Y:S03]  /*2570*/  LDGSTS.E [R153+0x6200], desc[UR16][R42.64], P1 ;  /* 0x062000002a997fae */ /* 0x000fe60008921850 */
[C---:B---3--:R-:W-:Y:S01]  /*2580*/  IMAD.WIDE R100, R70.reuse, 0x4, R100 ;  /* 0x0000000446647825 */ /* 0x048fe200078e0264 */
[----:B------:R-:W-:Y:S03]  /*2590*/  LDGSTS.E [R153+0x6600], desc[UR16][R40.64], P1 ;  /* 0x0660000028997fae */ /* 0x000fe60008921850 */
[----:B----4-:R-:W-:Y:S01]  /*25a0*/  IMAD.WIDE R24, R70, 0x4, R24 ;  /* 0x0000000446187825 */ /* 0x010fe200078e0218 */
[----:B------:R-:W-:Y:S04]  /*25b0*/  LDGSTS.E [R153+0x6a00], desc[UR16][R38.64], P1 ;  /* 0x06a0000026997fae */ /* 0x000fe80008921850 */
[----:B------:R-:W-:Y:S04]  /*25c0*/  LDGSTS.E [R153+0x6e00], desc[UR16][R36.64], P1 ;  /* 0x06e0000024997fae */ /* 0x000fe80008921850 */
[----:B------:R-:W-:Y:S04]  /*25d0*/  LDGSTS.E [R153+0x7200], desc[UR16][R34.64], P1 ;  /* 0x0720000022997fae */ /* 0x000fe80008921850 */
[----:B------:R-:W-:Y:S04]  /*25e0*/  LDGSTS.E [R153+0x7600], desc[UR16][R32.64], P1 ;  /* 0x0760000020997fae */ /* 0x000fe80008921850 */
[----:B------:R-:W-:Y:S04]  /*25f0*/  LDGSTS.E [R153+0x7a00], desc[UR16][R30.64], P1 ;  /* 0x07a000001e997fae */ /* 0x000fe80008921850 */
[----:B------:R-:W-:Y:S01]  /*2600*/  LDGSTS.E [R153+0x7e00], desc[UR16][R28.64], P1 ;  /* 0x07e000001c997fae */ /* 0x000fe20008921850 */
[----:B------:R-:W-:-:S03]  /*2610*/  ISETP.GE.AND P1, PT, R57, R118, PT ;  /* 0x000000763900720c */ /* 0x000fc60003f26270 */
[----:B------:R-:W0:Y:S01]  /*2620*/  LDGDEPBAR ;  /* 0x00000000000079af */ /* 0x000e220000000000 */
[----:B------:R-:W-:Y:S06]  /*2630*/  BAR.SYNC.DEFER_BLOCKING 0x0 ;  /* 0x0000000000007b1d */ /* 0x000fec0000010000 */
[----:B------:R-:W-:Y:S01]  /*2640*/  @!PT LDS RZ, [RZ] ;  /* 0x00000000fffff984 */ /* 0x000fe20000000800 */
[----:B------:R-:W-:Y:S01]  /*2650*/  @!PT LDS RZ, [RZ] ;  /* 0x00000000fffff984 */ /* 0x000fe20000000800 */
[----:B------:R-:W-:Y:S01]  /*2660*/  @!PT LDS RZ, [RZ] ;  /* 0x00000000fffff984 */ /* 0x000fe20000000800 */
[----:B------:R1:W-:Y:S01]  /*2670*/  LDGSTS.E [R76+0x2000], desc[UR16][R112.64], P0 ;  /* 0x02000000704c7fae */ /* 0x0003e20008121850 */
[----:B------:R-:W-:-:S03]  /*2680*/  ISETP.GE.AND P0, PT, R5, R118, PT ;  /* 0x000000760500720c */ /* 0x000fc60003f06270 */
[----:B------:R2:W-:Y:S01]  /*2690*/  LDGSTS.E [R76+0x2008], desc[UR16][R146.64], P6 ;  /* 0x02008000924c7fae */ /* 0x0005e2000b121850 */
[----:B------:R-:W-:Y:S02]  /*26a0*/  SEL R130, RZ, 0x4, P0 ;  /* 0x00000004ff827807 */ /* 0x000fe40000000000 */
[-C--:B------:R-:W-:Y:S02]  /*26b0*/  ISETP.GE.AND P0, PT, R23, R118.reuse, PT ;  /* 0x000000761700720c */ /* 0x080fe40003f06270 */
[----:B------:R-:W-:Y:S02]  /*26c0*/  SEL R132, R130, RZ, P4 ;  /* 0x000000ff82847207 */ /* 0x000fe40002000000 */
[----:B------:R-:W-:Y:S02]  /*26d0*/  SEL R130, RZ, 0x4, P0 ;  /* 0x00000004ff827807 */ /* 0x000fe40000000000 */
[----:B-1----:R-:W-:Y:S02]  /*26e0*/  SEL R112, RZ, 0x4, P1 ;  /* 0x00000004ff707807 */ /* 0x002fe40000800000 */
[----:B------:R-:W-:-:S02]  /*26f0*/  ISETP.GE.AND P1, PT, R59, R118, PT ;  /* 0x000000763b00720c */ /* 0x000fc40003f26270 */
[----:B------:R-:W-:Y:S02]  /*2700*/  SEL R130, R130, RZ, P4 ;  /* 0x000000ff82827207 */ /* 0x000fe40002000000 */
[----:B--2---:R-:W-:Y:S02]  /*2710*/  SEL R76, RZ, 0x4, P1 ;  /* 0x00000004ff4c7807 */ /* 0x004fe40000800000 */
[----:B------:R-:W-:Y:S02]  /*2720*/  ISETP.NE.U32.AND P2, PT, R130, RZ, PT ;  /* 0x000000ff8200720c */ /* 0x000fe40003f45070 */
[----:B------:R-:W-:Y:S02]  /*2730*/  SEL R112, R112, RZ, P4 ;  /* 0x000000ff70707207 */ /* 0x000fe40002000000 */
[----:B------:R-:W-:Y:S02]  /*2740*/  SEL R76, R76, RZ, P4 ;  /* 0x000000ff4c4c7207 */ /* 0x000fe40002000000 */
[----:B------:R-:W-:-:S02]  /*2750*/  ISETP.NE.U32.AND P1, PT, R112, RZ, PT ;  /* 0x000000ff7000720c */ /* 0x000fc40003f25070 */
[----:B------:R-:W-:Y:S02]  /*2760*/  ISETP.NE.U32.AND P3, PT, R76, RZ, PT ;  /* 0x000000ff4c00720c */ /* 0x000fe40003f65070 */
[----:B------:R-:W-:Y:S02]  /*2770*/  SEL R76, RZ, 0x4, P5 ;  /* 0x00000004ff4c7807 */ /* 0x000fe40002800000 */
[-C--:B------:R-:W-:Y:S01]  /*2780*/  ISETP.GE.AND P5, PT, R63, R118.reuse, PT ;  /* 0x000000763f00720c */ /* 0x080fe20003fa6270 */
[----:B------:R1:W-:Y:S01]  /*2790*/  LDGSTS.E [R165+0x2000], desc[UR16][R144.64], P2 ;  /* 0x0200000090a57fae */ /* 0x0003e20009121850 */
[-C--:B------:R-:W-:Y:S02]  /*27a0*/  ISETP.GE.AND P6, PT, R67, R118.reuse, PT ;  /* 0x000000764300720c */ /* 0x080fe40003fc6270 */
[----:B------:R-:W-:Y:S02]  /*27b0*/  SEL R76, R76, RZ, P4 ;  /* 0x000000ff4c4c7207 */ /* 0x000fe40002000000 */
[----:B------:R-:W-:Y:S01]  /*27c0*/  SEL R112, RZ, 0x4, P5 ;  /* 0x00000004ff707807 */ /* 0x000fe20002800000 */
[----:B------:R-:W-:Y:S01]  /*27d0*/  LDGSTS.E [R165+0x2008], desc[UR16][R142.64], P1 ;  /* 0x020080008ea57fae */ /* 0x000fe20008921850 */
[----:B------:R-:W-:-:S02]  /*27e0*/  ISETP.GE.AND P2, PT, R65, R118, PT ;  /* 0x000000764100720c */ /* 0x000fc40003f46270 */
[----:B------:R-:W-:Y:S01]  /*27f0*/  SEL R130, RZ, 0x4, P6 ;  /* 0x00000004ff827807 */ /* 0x000fe20003000000 */
[----:B------:R-:W-:Y:S01]  /*2800*/  LDGSTS.E [R163+0x2000], desc[UR16][R140.64], P3 ;  /* 0x020000008ca37fae */ /* 0x000fe20009921850 */
[----:B------:R-:W-:Y:S02]  /*2810*/  ISETP.GE.AND P6, PT, R69, R118, PT ;  /* 0x000000764500720c */ /* 0x000fe40003fc6270 */
[----:B------:R-:W-:Y:S02]  /*2820*/  ISETP.NE.U32.AND P5, PT, R76, RZ, PT ;  /* 0x000000ff4c00720c */ /* 0x000fe40003fa5070 */
[----:B------:R-:W-:Y:S02]  /*2830*/  SEL R112, R112, RZ, P4 ;  /* 0x000000ff70707207 */ /* 0x000fe40002000000 */
[----:B------:R-:W-:Y:S02]  /*2840*/  SEL R113, RZ, 0x4, P2 ;  /* 0x00000004ff717807 */ /* 0x000fe40001000000 */
[----:B------:R-:W-:-:S02]  /*2850*/  ISETP.NE.U32.AND P0, PT, R132, RZ, PT ;  /* 0x000000ff8400720c */ /* 0x000fc40003f05070 */
[-C--:B------:R-:W-:Y:S02]  /*2860*/  ISETP.GE.AND P2, PT, R71, R118.reuse, PT ;  /* 0x000000764700720c */ /* 0x080fe40003f46270 */
[----:B------:R-:W-:Y:S02]  /*2870*/  SEL R132, RZ, 0x4, P6 ;  /* 0x00000004ff847807 */ /* 0x000fe40003000000 */
[----:B------:R-:W-:Y:S01]  /*2880*/  ISETP.GE.AND P1, PT, R73, R118, PT ;  /* 0x000000764900720c */ /* 0x000fe20003f26270 */
[----:B------:R-:W-:Y:S01]  /*2890*/  LDGSTS.E [R163+0x2008], desc[UR16][R138.64], P5 ;  /* 0x020080008aa37fae */ /* 0x000fe2000a921850 */
[----:B------:R-:W-:Y:S02]  /*28a0*/  ISETP.NE.U32.AND P6, PT, R112, RZ, PT ;  /* 0x000000ff7000720c */ /* 0x000fe40003fc5070 */
[----:B------:R-:W-:Y:S02]  /*28b0*/  SEL R113, R113, RZ, P4 ;  /* 0x000000ff71717207 */ /* 0x000fe40002000000 */
[----:B------:R-:W-:-:S02]  /*28c0*/  SEL R134, RZ, 0x4, P2 ;  /* 0x00000004ff867807 */ /* 0x000fc40001000000 */
[-C--:B------:R-:W-:Y:S02]  /*28d0*/  ISETP.GE.AND P2, PT, R75, R118.reuse, PT ;  /* 0x000000764b00720c */ /* 0x080fe40003f46270 */
[----:B-1----:R-:W-:Y:S02]  /*28e0*/  SEL R144, RZ, 0x4, P1 ;  /* 0x00000004ff907807 */ /* 0x002fe40000800000 */
[----:B------:R-:W-:Y:S02]  /*28f0*/  ISETP.GE.AND P1, PT, R77, R118, PT ;  /* 0x000000764d00720c */ /* 0x000fe40003f26270 */
[----:B------:R-:W-:Y:S01]  /*2900*/  ISETP.NE.U32.AND P3, PT, R113, RZ, PT ;  /* 0x000000ff7100720c */ /* 0x000fe20003f65070 */
[----:B------:R1:W-:Y:S01]  /*2910*/  LDGSTS.E [R159+0x2000], desc[UR16][R102.64], P6 ;  /* 0x02000000669f7fae */ /* 0x0003e2000b121850 */
[----:B------:R-:W-:Y:S02]  /*2920*/  SEL R130, R130, RZ, P4 ;  /* 0x000000ff82827207 */ /* 0x000fe40002000000 */
[----:B------:R-:W-:Y:S01]  /*2930*/  SEL R76, RZ, 0x4, P2 ;  /* 0x00000004ff4c7807 */ /* 0x000fe20001000000 */
[----:B------:R-:W-:Y:S01]  /*2940*/  LDGSTS.E [R159+0x2008], desc[UR16][R104.64], P0 ;  /* 0x02008000689f7fae */ /* 0x000fe20008121850 */
[----:B------:R-:W-:-:S02]  /*2950*/  SEL R112, RZ, 0x4, P1 ;  /* 0x00000004ff707807 */ /* 0x000fc40000800000 */
[-C--:B------:R-:W-:Y:S02]  /*2960*/  ISETP.GE.AND P1, PT, R11, R118.reuse, PT ;  /* 0x000000760b00720c */ /* 0x080fe40003f26270 */
[----:B------:R-:W-:Y:S02]  /*2970*/  ISETP.NE.U32.AND P5, PT, R130, RZ, PT ;  /* 0x000000ff8200720c */ /* 0x000fe40003fa5070 */
[----:B------:R-:W-:Y:S01]  /*2980*/  SEL R76, R76, RZ, P4 ;  /* 0x000000ff4c4c7207 */ /* 0x000fe20002000000 */
[----:B------:R-:W-:Y:S01]  /*2990*/  LDGSTS.E [R157+0x2000], desc[UR16][R106.64], P3 ;  /* 0x020000006a9d7fae */ /* 0x000fe20009921850 */
[----:B------:R-:W-:Y:S01]  /*29a0*/  ISETP.GE.AND P2, PT, R4, R118, PT ;  /* 0x000000760400720c */ /* 0x000fe20003f46270 */
[----:B------:R-:W-:Y:S01]  /*29b0*/  IMAD.SHL.U32 R118, R93, 0x20, RZ ;  /* 0x000000205d767824 */ /* 0x000fe200078e00ff */
[----:B------:R-:W-:Y:S02]  /*29c0*/  SEL R132, R132, RZ, P4 ;  /* 0x000000ff84847207 */ /* 0x000fe40002000000 */
[----:B------:R-:W-:Y:S01]  /*29d0*/  SEL R134, R134, RZ, P4 ;  /* 0x000000ff86867207 */ /* 0x000fe20002000000 */
[----:B------:R-:W-:Y:S01]  /*29e0*/  IMAD.WIDE R78, R118, 0x4, R78 ;  /* 0x00000004764e7825 */ /* 0x000fe200078e024e */
[----:B-1----:R-:W-:-:S02]  /*29f0*/  SEL R102, RZ, 0x4, P1 ;  /* 0x00000004ff667807 */ /* 0x002fc40000800000 */
[----:B------:R-:W-:Y:S01]  /*2a00*/  SEL R144, R144, RZ, P4 ;  /* 0x000000ff90907207 */ /* 0x000fe20002000000 */
[----:B------:R-:W-:Y:S01]  /*2a10*/  LDGSTS.E [R157+0x2008], desc[UR16][R108.64], P5 ;  /* 0x020080006c9d7fae */ /* 0x000fe2000a921850 */
[----:B------:R-:W-:Y:S01]  /*2a20*/  ISETP.NE.U32.AND P1, PT, R76, RZ, PT ;  /* 0x000000ff4c00720c */ /* 0x000fe20003f25070 */
[----:B------:R-:W-:Y:S01]  /*2a30*/  IMAD.WIDE R54, R118, 0x4, R54 ;  /* 0x0000000476367825 */ /* 0x000fe200078e0236 */
[----:B------:R-:W-:Y:S02]  /*2a40*/  SEL R76, RZ, 0x4, P2 ;  /* 0x00000004ff4c7807 */ /* 0x000fe40001000000 */
[----:B------:R-:W-:Y:S01]  /*2a50*/  ISETP.NE.U32.AND P6, PT, R132, RZ, PT ;  /* 0x000000ff8400720c */ /* 0x000fe20003fc5070 */
[----:B------:R-:W-:Y:S01]  /*2a60*/  IMAD.WIDE R26, R118, 0x4, R26 ;  /* 0x00000004761a7825 */ /* 0x000fe200078e021a */
[----:B------:R-:W-:Y:S02]  /*2a70*/  SEL R112, R112, RZ, P4 ;  /* 0x000000ff70707207 */ /* 0x000fe40002000000 */
[----:B------:R-:W-:Y:S01]  /*2a80*/  ISETP.NE.U32.AND P0, PT, R134, RZ, PT ;  /* 0x000000ff8600720c */ /* 0x000fe20003f05070 */
[----:B------:R-:W-:Y:S01]  /*2a90*/  IMAD.WIDE R52, R118, 0x4, R52 ;  /* 0x0000000476347825 */ /* 0x000fe200078e0234 */
[----:B------:R-:W-:-:S02]  /*2aa0*/  SEL R102, R102, RZ, P4 ;  /* 0x000000ff66667207 */ /* 0x000fc40002000000 */
[----:B------:R-:W-:Y:S01]  /*2ab0*/  ISETP.NE.U32.AND P3, PT, R144, RZ, PT ;  /* 0x000000ff9000720c */ /* 0x000fe20003f65070 */
[----:B------:R-:W-:Y:S01]  /*2ac0*/  IMAD.WIDE R50, R118, 0x4, R50 ;  /* 0x0000000476327825 */ /* 0x000fe200078e0232 */
[----:B------:R-:W-:Y:S02]  /*2ad0*/  SEL R76, R76, RZ, P4 ;  /* 0x000000ff4c4c7207 */ /* 0x000fe40002000000 */
[----:B------:R-:W-:Y:S01]  /*2ae0*/  ISETP.NE.U32.AND P2, PT, R112, RZ, PT ;  /* 0x000000ff7000720c */ /* 0x000fe20003f45070 */
[----:B------:R-:W-:Y:S01]  /*2af0*/  LDGSTS.E [R155+0x2000], desc[UR16][R110.64], P6 ;  /* 0x020000006e9b7fae */ /* 0x000fe2000b121850 */
[----:B------:R-:W-:Y:S01]  /*2b00*/  ISETP.NE.U32.AND P4, PT, R102, RZ, PT ;  /* 0x000000ff6600720c */ /* 0x000fe20003f85070 */
[----:B------:R-:W-:Y:S01]  /*2b10*/  IMAD.WIDE R48, R118, 0x4, R48 ;  /* 0x0000000476307825 */ /* 0x000fe200078e0230 */
[----:B------:R-:W-:Y:S01]  /*2b20*/  ISETP.NE.U32.AND P5, PT, R76, RZ, PT ;  /* 0x000000ff4c00720c */ /* 0x000fe20003fa5070 */
[----:B------:R-:W-:Y:S01]  /*2b30*/  LDGSTS.E [R155+0x2008], desc[UR16][R80.64], P0 ;  /* 0x02008000509b7fae */ /* 0x000fe20008121850 */
[----:B------:R-:W-:Y:S01]  /*2b40*/  ISETP.GE.AND P0, PT, R88, 0x20, PT ;  /* 0x000000205800780c */ /* 0x000fe20003f06270 */
[----:B------:R-:W-:-:S02]  /*2b50*/  IMAD.WIDE R46, R118, 0x4, R46 ;  /* 0x00000004762e7825 */ /* 0x000fc400078e022e */
[----:B------:R-:W-:Y:S02]  /*2b60*/  LDGSTS.E [R151+0x2000], desc[UR16][R82.64], P3 ;  /* 0x0200000052977fae */ /* 0x000fe40009921850 */
[C---:B------:R-:W-:Y:S02]  /*2b70*/  IMAD.WIDE R44, R118.reuse, 0x4, R44 ;  /* 0x00000004762c7825 */ /* 0x040fe400078e022c */
[----:B------:R-:W-:Y:S02]  /*2b80*/  LDGSTS.E [R151+0x2008], desc[UR16][R84.64], P1 ;  /* 0x0200800054977fae */ /* 0x000fe40008921850 */
[C---:B------:R-:W-:Y:S02]  /*2b90*/  IMAD.WIDE R42, R118.reuse, 0x4, R42 ;  /* 0x00000004762a7825 */ /* 0x040fe400078e022a */
[----:B------:R-:W-:Y:S02]  /*2ba0*/  LDGSTS.E [R149+0x2000], desc[UR16][R100.64], P2 ;  /* 0x0200000064957fae */ /* 0x000fe40009121850 */
[----:B------:R-:W-:-:S02]  /*2bb0*/  IMAD.WIDE R40, R118, 0x4, R40 ;  /* 0x0000000476287825 */ /* 0x000fc400078e0228 */
[----:B------:R1:W-:Y:S02]  /*2bc0*/  LDGSTS.E [R149+0x2008], desc[UR16][R24.64], P4 ;  /* 0x0200800018957fae */ /* 0x0003e4000a121850 */
[C---:B------:R-:W-:Y:S02]  /*2bd0*/  IMAD.WIDE R38, R118.reuse, 0x4, R38 ;  /* 0x0000000476267825 */ /* 0x040fe400078e0226 */
[----:B------:R-:W0:Y:S02]  /*2be0*/  LDGDEPBAR ;  /* 0x00000000000079af */ /* 0x000e240000000000 */
[C---:B------:R-:W-:Y:S02]  /*2bf0*/  IMAD.WIDE R36, R118.reuse, 0x4, R36 ;  /* 0x0000000476247825 */ /* 0x040fe400078e0224 */
[----:B------:R2:W-:Y:S02]  /*2c00*/  LDGSTS.E [R161+0x8000], desc[UR16][R78.64], P5 ;  /* 0x080000004ea17fae */ /* 0x0005e4000a921850 */
[----:B------:R-:W-:-:S02]  /*2c10*/  IMAD.WIDE R34, R118, 0x4, R34 ;  /* 0x0000000476227825 */ /* 0x000fc400078e0222 */
[----:B------:R3:W-:Y:S01]  /*2c20*/  LDGSTS.E [R161+0x8400], desc[UR16][R54.64], P5 ;  /* 0x0840000036a17fae */ /* 0x0007e2000a921850 */
[----:B-1----:R-:W-:Y:S01]  /*2c30*/  CS2R R24, SRZ ;  /* 0x0000000000187805 */ /* 0x002fe2000001ff00 */
[----:B------:R-:W-:Y:S02]  /*2c40*/  IMAD.WIDE R32, R118, 0x4, R32 ;  /* 0x0000000476207825 */ /* 0x000fe400078e0220 */
[----:B------:R1:W-:Y:S02]  /*2c50*/  LDGSTS.E [R161+0x8800], desc[UR16][R26.64], P5 ;  /* 0x088000001aa17fae */ /* 0x0003e4000a921850 */
[----:B------:R-:W-:Y:S02]  /*2c60*/  IMAD.SHL.U32 R76, R135, 0x8, RZ ;  /* 0x00000008874c7824 */ /* 0x000fe400078e00ff */
[----:B------:R4:W-:Y:S01]  /*2c70*/  LDGSTS.E [R161+0x8c00], desc[UR16][R52.64], P5 ;  /* 0x08c0000034a17fae */ /* 0x0009e2000a921850 */
[----:B--2---:R-:W-:Y:S02]  /*2c80*/  LOP3.LUT R79, R128, 0x400, RZ, 0xc0, !PT ;  /* 0x00000400804f7812 */ /* 0x004fe400078ec0ff */
[----:B------:R-:W-:Y:S01]  /*2c90*/  LOP3.LUT R76, R76, 0x380, RZ, 0xc0, !PT ;  /* 0x000003804c4c7812 */ /* 0x000fe200078ec0ff */
[----:B------:R2:W-:Y:S01]  /*2ca0*/  LDGSTS.E [R161+0x9000], desc[UR16][R50.64], P5 ;  /* 0x0900000032a17fae */ /* 0x0005e2000a921850 */
[----:B---3--:R-:W-:-:S03]  /*2cb0*/  CS2R R54, SRZ ;  /* 0x0000000000367805 */ /* 0x008fc6000001ff00 */
[----:B------:R3:W-:Y:S01]  /*2cc0*/  LDGSTS.E [R161+0x9400], desc[UR16][R48.64], P5 ;  /* 0x0940000030a17fae */ /* 0x0007e2000a921850 */
[----:B-1----:R-:W-:-:S03]  /*2cd0*/  CS2R R26, SRZ ;  /* 0x00000000001a7805 */ /* 0x002fc6000001ff00 */
[----:B------:R1:W-:Y:S01]  /*2ce0*/  LDGSTS.E [R161+0x9800], desc[UR16][R46.64], P5 ;  /* 0x098000002ea17fae */ /* 0x0003e2000a921850 */
[----:B----4-:R-:W-:-:S03]  /*2cf0*/  CS2R R52, SRZ ;  /* 0x0000000000347805 */ /* 0x010fc6000001ff00 */
[----:B------:R4:W-:Y:S01]  /*2d00*/  LDGSTS.E [R161+0x9c00], desc[UR16][R44.64], P5 ;  /* 0x09c000002ca17fae */ /* 0x0009e2000a921850 */
[----:B--2---:R-:W-:-:S03]  /*2d10*/  CS2R R50, SRZ ;  /* 0x0000000000327805 */ /* 0x004fc6000001ff00 */
[----:B------:R2:W-:Y:S01]  /*2d20*/  LDGSTS.E [R153+0x8200], desc[UR16][R42.64], P5 ;  /* 0x082000002a997fae */ /* 0x0005e2000a921850 */
[----:B---3--:R-:W-:-:S03]  /*2d30*/  CS2R R48, SRZ ;  /* 0x0000000000307805 */ /* 0x008fc6000001ff00 */
[----:B------:R3:W-:Y:S01]  /*2d40*/  LDGSTS.E [R153+0x8600], desc[UR16][R40.64], P5 ;  /* 0x0860000028997fae */ /* 0x0007e2000a921850 */
[C---:B-1----:R-:W-:Y:S01]  /*2d50*/  IMAD.WIDE R46, R118.reuse, 0x4, R30 ;  /* 0x00000004762e7825 */ /* 0x042fe200078e021e */
[----:B------:R-:W-:Y:S02]  /*2d60*/  CS2R R30, SRZ ;  /* 0x00000000001e7805 */ /* 0x000fe4000001ff00 */
[----:B------:R1:W-:Y:S01]  /*2d70*/  LDGSTS.E [R153+0x8a00], desc[UR16][R38.64], P5 ;  /* 0x08a0000026997fae */ /* 0x0003e2000a921850 */
[----:B----4-:R-:W-:Y:S01]  /*2d80*/  IMAD.WIDE R44, R118, 0x4, R28 ;  /* 0x00000004762c7825 */ /* 0x010fe200078e021c */
[----:B------:R-:W-:Y:S02]  /*2d90*/  CS2R R28, SRZ ;  /* 0x00000000001c7805 */ /* 0x000fe4000001ff00 */
[----:B------:R4:W-:Y:S01]  /*2da0*/  LDGSTS.E [R153+0x8e00], desc[UR16][R36.64], P5 ;  /* 0x08e0000024997fae */ /* 0x0009e2000a921850 */
[----:B--2---:R-:W-:-:S03]  /*2db0*/  CS2R R42, SRZ ;  /* 0x00000000002a7805 */ /* 0x004fc6000001ff00 */
        /* <DEDUP_REMOVED lines=8> */
[----:B------:R-:W0:Y:S01]  /*2e40*/  LDGDEPBAR ;  /* 0x00000000000079af */ /* 0x000e220000000000 */
[----:B---3--:R-:W-:Y:S02]  /*2e50*/  CS2R R32, SRZ ;  /* 0x0000000000207805 */ /* 0x008fe4000001ff00 */
[----:B-1----:R-:W-:Y:S02]  /*2e60*/  CS2R R46, SRZ ;  /* 0x00000000002e7805 */ /* 0x002fe4000001ff00 */
[----:B----4-:R-:W-:Y:S01]  /*2e70*/  CS2R R44, SRZ ;  /* 0x00000000002c7805 */ /* 0x010fe2000001ff00 */
[----:B------:R-:W-:Y:S06]  /*2e80*/  @!P0 BRA `(.L_x_0) ;  /* 0x0000001800348947 */ /* 0x000fec0003800000 */
[----:B------:R-:W-:Y:S01]  /*2e90*/  SHF.R.S32.HI R24, RZ, 0x1f, R137 ;  /* 0x0000001fff187819 */ /* 0x000fe20000011489 */
[----:B------:R-:W-:Y:S01]  /*2ea0*/  IMAD.SHL.U32 R36, R118, 0x8, RZ ;  /* 0x0000000876247824 */ /* 0x000fe200078e00ff */
[----:B------:R-:W-:Y:S01]  /*2eb0*/  SHF.R.S32.HI R81, RZ, 0x1f, R126 ;  /* 0x0000001fff517819 */ /* 0x000fe2000001147e */
[----:B------:R-:W-:Y:S01]  /*2ec0*/  VIADD R136, R136, 0xffffffc0 ;  /* 0xffffffc088887836 */ /* 0x000fe20000000000 */
[----:B------:R-:W-:Y:S02]  /*2ed0*/  SHF.R.S32.HI R27, RZ, 0x1f, R88 ;  /* 0x0000001fff1b7819 */ /* 0x000fe40000011458 */
[----:B------:R-:W-:Y:S02]  /*2ee0*/  CS2R R38, SRZ ;  /* 0x0000000000267805 */ /* 0x000fe4000001ff00 */
[----:B------:R-:W-:Y:S02]  /*2ef0*/  SHF.L.U64.HI R25, R137, 0x2, R24 ;  /* 0x0000000289197819 */ /* 0x000fe40000010218 */
[----:B------:R-:W-:-:S02]  /*2f00*/  CS2R R40, SRZ ;  /* 0x0000000000287805 */ /* 0x000fc4000001ff00 */
[----:B------:R-:W-:Y:S02]  /*2f10*/  SHF.L.U64.HI R81, R126, 0x2, R81 ;  /* 0x000000027e517819 */ /* 0x000fe40000010251 */
[----:B------:R-:W-:Y:S02]  /*2f20*/  CS2R R42, SRZ ;  /* 0x00000000002a7805 */ /* 0x000fe4000001ff00 */
[----:B------:R-:W-:Y:S02]  /*2f30*/  SHF.R.S32.HI R24, RZ, 0x1f, R127 ;  /* 0x0000001fff187819 */ /* 0x000fe4000001147f */
[----:B------:R-:W-:Y:S02]  /*2f40*/  CS2R R44, SRZ ;  /* 0x00000000002c7805 */ /* 0x000fe4000001ff00 */
[----:B------:R-:W-:Y:S02]  /*2f50*/  SHF.R.S32.HI R29, RZ, 0x1f, R86 ;  /* 0x0000001fff1d7819 */ /* 0x000fe40000011456 */
[----:B------:R-:W-:-:S02]  /*2f60*/  CS2R R46, SRZ ;  /* 0x00000000002e7805 */ /* 0x000fc4000001ff00 */
[----:B------:R-:W-:Y:S01]  /*2f70*/  LEA.HI R126, R27, R88, RZ, 0x5 ;  /* 0x000000581b7e7211 */ /* 0x000fe200078f28ff */
[----:B------:R-:W-:Y:S01]  /*2f80*/  IMAD R88, R75, R92, RZ ;  /* 0x0000005c4b587224 */ /* 0x000fe200078e02ff */
[----:B------:R-:W-:Y:S02]  /*2f90*/  SHF.R.S32.HI R27, RZ, 0x1f, R118 ;  /* 0x0000001fff1b7819 */ /* 0x000fe40000011476 */
[----:B------:R-:W-:Y:S02]  /*2fa0*/  CS2R R48, SRZ ;  /* 0x0000000000307805 */ /* 0x000fe4000001ff00 */
[----:B------:R-:W-:Y:S02]  /*2fb0*/  SHF.R.S32.HI R80, RZ, 0x1f, R133 ;  /* 0x0000001fff507819 */ /* 0x000fe40000011485 */
[----:B------:R-:W-:Y:S02]  /*2fc0*/  CS2R R50, SRZ ;  /* 0x0000000000327805 */ /* 0x000fe4000001ff00 */
[----:B------:R-:W-:-:S02]  /*2fd0*/  SHF.L.U64.HI R83, R127, 0x2, R24 ;  /* 0x000000027f537819 */ /* 0x000fc40000010218 */
[----:B------:R-:W-:Y:S02]  /*2fe0*/  CS2R R52, SRZ ;  /* 0x0000000000347805 */ /* 0x000fe4000001ff00 */
[----:B------:R-:W-:Y:S02]  /*2ff0*/  SHF.L.U64.HI R86, R86, 0x2, R29 ;  /* 0x0000000256567819 */ /* 0x000fe4000001021d */
[----:B------:R-:W-:Y:S02]  /*3000*/  CS2R R54, SRZ ;  /* 0x0000000000367805 */ /* 0x000fe4000001ff00 */
[----:B------:R-:W-:Y:S01]  /*3010*/  SHF.R.S32.HI R24, RZ, 0x1f, R121 ;  /* 0x0000001fff187819 */ /* 0x000fe20000011479 */
[----:B------:R-:W-:Y:S01]  /*3020*/  UMOV UR12, 0x1 ;  /* 0x00000001000c7882 */ /* 0x000fe20000000000 */
[----:B------:R-:W-:Y:S01]  /*3030*/  SHF.R.S32.HI R29, RZ, 0x1f, R120 ;  /* 0x0000001fff1d7819 */ /* 0x000fe20000011478 */
[----:B------:R-:W-:Y:S01]  /*3040*/  UMOV UR13, 0xffffffff ;  /* 0xffffffff000d7882 */ /* 0x000fe20000000000 */
[----:B------:R-:W-:Y:S01]  /*3050*/  SHF.L.U64.HI R35, R118, 0x3, R27 ;  /* 0x0000000376237819 */ /* 0x000fe2000001021b */
[----:B------:R-:W-:Y:S01]  /*3060*/  UMOV UR4, URZ ;  /* 0x0000003f00047c82 */ /* 0x000fe20008000000 */
[----:B------:R-:W-:-:S02]  /*3070*/  LEA R34, P2, R121, R36, 0x2 ;  /* 0x0000002479227211 */ /* 0x000fc400078410ff */
[C---:B------:R-:W-:Y:S02]  /*3080*/  LEA R107, P3, R120.reuse, R36, 0x2 ;  /* 0x00000024786b7211 */ /* 0x040fe400078610ff */
[----:B------:R-:W-:Y:S02]  /*3090*/  SHF.L.U64.HI R80, R133, 0x2, R80 ;  /* 0x0000000285507819 */ /* 0x000fe40000010250 */
[-C--:B------:R-:W-:Y:S02]  /*30a0*/  LEA.HI.X R133, R121, R35.reuse, R24, 0x2, P2 ;  /* 0x0000002379857211 */ /* 0x080fe400010f1418 */
[----:B------:R-:W-:Y:S02]  /*30b0*/  LEA.HI.X R120, R120, R35, R29, 0x2, P3 ;  /* 0x0000002378787211 */ /* 0x000fe400018f141d */
[----:B------:R-:W-:Y:S02]  /*30c0*/  SHF.R.S32.HI R78, RZ, 0x1f, R131 ;  /* 0x0000001fff4e7819 */ /* 0x000fe40000011483 */
[----:B------:R-:W-:-:S02]  /*30d0*/  SHF.R.S32.HI R84, RZ, 0x1f, R125 ;  /* 0x0000001fff547819 */ /* 0x000fc4000001147d */
[----:B------:R-:W-:Y:S02]  /*30e0*/  SHF.R.S32.HI R29, RZ, 0x1f, R116 ;  /* 0x0000001fff1d7819 */ /* 0x000fe40000011474 */
[----:B------:R-:W-:Y:S02]  /*30f0*/  SHF.R.S32.HI R24, RZ, 0x1f, R115 ;  /* 0x0000001fff187819 */ /* 0x000fe40000011473 */
[-C--:B------:R-:W-:Y:S02]  /*3100*/  LEA R121, P2, R116, R36.reuse, 0x2 ;  /* 0x0000002474797211 */ /* 0x080fe400078410ff */
[----:B------:R-:W-:Y:S02]  /*3110*/  LEA R30, P3, R115, R36, 0x2 ;  /* 0x00000024731e7211 */ /* 0x000fe400078610ff */
[----:B------:R-:W-:Y:S02]  /*3120*/  SHF.R.S32.HI R26, RZ, 0x1f, R123 ;  /* 0x0000001fff1a7819 */ /* 0x000fe4000001147b */
[----:B------:R-:W-:-:S02]  /*3130*/  SHF.R.S32.HI R31, RZ, 0x1f, R122 ;  /* 0x0000001fff1f7819 */ /* 0x000fc4000001147a */
[-C--:B------:R-:W-:Y:S02]  /*3140*/  LEA R134, P0, R123, R36.reuse, 0x2 ;  /* 0x000000247b867211 */ /* 0x080fe400078010ff */
[----:B------:R-:W-:Y:S02]  /*3150*/  LEA R93, P1, R122, R36, 0x2 ;  /* 0x000000247a5d7211 */ /* 0x000fe400078210ff */
[----:B------:R-:W-:Y:S02]  /*3160*/  SHF.L.U64.HI R78, R131, 0x2, R78 ;  /* 0x00000002834e7819 */ /* 0x000fe4000001024e */
[----:B------:R-:W-:Y:S02]  /*3170*/  SHF.L.U64.HI R84, R125, 0x2, R84 ;  /* 0x000000027d547819 */ /* 0x000fe40000010254 */
[-C--:B------:R-:W-:Y:S02]  /*3180*/  LEA.HI.X R116, R116, R35.reuse, R29, 0x2, P2 ;  /* 0x0000002374747211 */ /* 0x080fe400010f141d */
[----:B------:R-:W-:-:S02]  /*3190*/  LEA.HI.X R153, R115, R35, R24, 0x2, P3 ;  /* 0x0000002373997211 */ /* 0x000fc400018f1418 */
[-C--:B------:R-:W-:Y:S02]  /*31a0*/  LEA.HI.X R125, R123, R35.reuse, R26, 0x2, P0 ;  /* 0x000000237b7d7211 */ /* 0x080fe400000f141a */
[----:B------:R-:W-:Y:S02]  /*31b0*/  LEA.HI.X R122, R122, R35, R31, 0x2, P1 ;  /* 0x000000237a7a7211 */ /* 0x000fe400008f141f */
[----:B------:R-:W-:Y:S02]  /*31c0*/  SHF.R.S32.HI R29, RZ, 0x1f, R98 ;  /* 0x0000001fff1d7819 */ /* 0x000fe40000011462 */
[----:B------:R-:W-:Y:S02]  /*31d0*/  SHF.R.S32.HI R24, RZ, 0x1f, R95 ;  /* 0x0000001fff187819 */ /* 0x000fe4000001145f */
[-C--:B------:R-:W-:Y:S02]  /*31e0*/  LEA R131, P2, R98, R36.reuse, 0x2 ;  /* 0x0000002462837211 */ /* 0x080fe400078410ff */
[----:B------:R-:W-:-:S02]  /*31f0*/  LEA R135, P3, R95, R36, 0x2 ;  /* 0x000000245f877211 */ /* 0x000fc400078610ff */
[----:B------:R-:W-:Y:S02]  /*3200*/  SHF.R.S32.HI R26, RZ, 0x1f, R117 ;  /* 0x0000001fff1a7819 */ /* 0x000fe40000011475 */
[-C--:B------:R-:W-:Y:S02]  /*3210*/  LEA R32, P1, R117, R36.reuse, 0x2 ;  /* 0x0000002475207211 */ /* 0x080fe400078210ff */
[-C--:B------:R-:W-:Y:S02]  /*3220*/  LEA.HI.X R98, R98, R35.reuse, R29, 0x2, P2 ;  /* 0x0000002362627211 */ /* 0x080fe400010f141d */
[----:B------:R-:W-:Y:S02]  /*3230*/  LEA.HI.X R159, R95, R35, R24, 0x2, P3 ;  /* 0x000000235f9f7211 */ /* 0x000fe400018f1418 */
[----:B------:R-:W-:Y:S02]  /*3240*/  SHF.R.S32.HI R28, RZ, 0x1f, R119 ;  /* 0x0000001fff1c7819 */ /* 0x000fe40000011477 */
[----:B------:R-:W-:-:S02]  /*3250*/  LEA R33, P0, R119, R36, 0x2 ;  /* 0x0000002477217211 */ /* 0x000fc400078010ff */
[----:B------:R-:W-:Y:S02]  /*3260*/  LEA.HI.X R145, R117, R35, R26, 0x2, P1 ;  /* 0x0000002375917211 */ /* 0x000fe400008f141a */
[----:B------:R-:W-:Y:S02]  /*3270*/  SHF.R.S32.HI R29, RZ, 0x1f, R90 ;  /* 0x0000001fff1d7819 */ /* 0x000fe4000001145a */
[----:B------:R-:W-:Y:S02]  /*3280*/  SHF.R.S32.HI R24, RZ, 0x1f, R89 ;  /* 0x0000001fff187819 */ /* 0x000fe40000011459 */
[-C--:B------:R-:W-:Y:S02]  /*3290*/  LEA R147, P2, R90, R36.reuse, 0x2 ;  /* 0x000000245a937211 */ /* 0x080fe400078410ff */
[----:B------:R-:W-:Y:S02]  /*32a0*/  LEA R151, P3, R89, R36, 0x2 ;  /* 0x0000002459977211 */ /* 0x000fe400078610ff */
[----:B------:R-:W-:-:S02]  /*32b0*/  IADD3 R134, P6, R134, UR10, RZ ;  /* 0x0000000a86867c10 */ /* 0x000fc4000ffde0ff */
[----:B------:R-:W-:Y:S02]  /*32c0*/  SHF.R.S32.HI R26, RZ, 0x1f, R99 ;  /* 0x0000001fff1a7819 */ /* 0x000fe40000011463 */
[----:B------:R-:W-:Y:S02]  /*32d0*/  LEA R127, P1, R99, R36, 0x2 ;  /* 0x00000024637f7211 */ /* 0x000fe400078210ff */
[-C--:B------:R-:W-:Y:S02]  /*32e0*/  LEA.HI.X R28, R119, R35.reuse, R28, 0x2, P0 ;  /* 0x00000023771c7211 */ /* 0x080fe400000f141c */
[-C--:B------:R-:W-:Y:S01]  /*32f0*/  LEA.HI.X R29, R90, R35.reuse, R29, 0x2, P2 ;  /* 0x000000235a1d7211 */ /* 0x080fe200010f141d */
[-C--:B------:R-:W-:Y:S01]  /*3300*/  IMAD R90, R71, R92.reuse, RZ ;  /* 0x0000005c475a7224 */ /* 0x080fe200078e02ff */
[----:B------:R-:W-:Y:S01]  /*3310*/  LEA.HI.X R24, R89, R35, R24, 0x2, P3 ;  /* 0x0000002359187211 */ /* 0x000fe200018f1418 */
[----:B------:R-:W-:Y:S01]  /*3320*/  IMAD R89, R73, R92, RZ ;  /* 0x0000005c49597224 */ /* 0x000fe200078e02ff */
[----:B------:R-:W-:-:S02]  /*3330*/  IADD3.X R125, R125, UR11, RZ, P6, !PT ;  /* 0x0000000b7d7d7c10 */ /* 0x000fc4000b7fe4ff */
[----:B------:R-:W-:Y:S02]  /*3340*/  SHF.R.S32.HI R82, RZ, 0x1f, R129 ;  /* 0x0000001fff527819 */ /* 0x000fe40000011481 */
[----:B------:R-:W-:Y:S02]  /*3350*/  SHF.R.S32.HI R31, RZ, 0x1f, R114 ;  /* 0x0000001fff1f7819 */ /* 0x000fe40000011472 */
[----:B------:R-:W-:Y:S02]  /*3360*/  LEA R123, P0, R114, R36, 0x2 ;  /* 0x00000024727b7211 */ /* 0x000fe400078010ff */
[----:B------:R-:W-:Y:S02]  /*3370*/  LEA.HI.X R161, R99, R35, R26, 0x2, P1 ;  /* 0x0000002363a17211 */ /* 0x000fe400008f141a */
[----:B------:R-:W-:Y:S02]  /*3380*/  IADD3 R95, P4, R34, UR10, RZ ;  /* 0x0000000a225f7c10 */ /* 0x000fe4000ff9e0ff */
[----:B------:R-:W-:-:S02]  /*3390*/  IADD3 R107, P3, R107, UR10, RZ ;  /* 0x0000000a6b6b7c10 */ /* 0x000fc4000ff7e0ff */
[----:B------:R-:W-:Y:S02]  /*33a0*/  IADD3 R115, P2, R33, UR10, RZ ;  /* 0x0000000a21737c10 */ /* 0x000fe4000ff5e0ff */
[----:B------:R-:W-:Y:S02]  /*33b0*/  IADD3 R117, P6, R32, UR10, RZ ;  /* 0x0000000a20757c10 */ /* 0x000fe4000ffde0ff */
[----:B------:R-:W-:Y:S02]  /*33c0*/  CS2R R32, SRZ ;  /* 0x0000000000207805 */ /* 0x000fe4000001ff00 */
[----:B------:R-:W-:Y:S02]  /*33d0*/  SHF.R.S32.HI R26, RZ, 0x1f, R91 ;  /* 0x0000001fff1a7819 */ /* 0x000fe4000001145b */
[----:B------:R-:W-:Y:S02]  /*33e0*/  LEA R143, P1, R91, R36, 0x2 ;  /* 0x000000245b8f7211 */ /* 0x000fe400078210ff */
[----:B------:R-:W-:-:S02]  /*33f0*/  IADD3 R93, P5, R93, UR10, RZ ;  /* 0x0000000a5d5d7c10 */ /* 0x000fc4000ffbe0ff */
[----:B------:R-:W-:Y:S02]  /*3400*/  SHF.L.U64.HI R82, R129, 0x2, R82 ;  /* 0x0000000281527819 */ /* 0x000fe40000010252 */
[----:B------:R-:W-:Y:S02]  /*3410*/  LEA.HI.X R114, R114, R35, R31, 0x2, P0 ;  /* 0x0000002372727211 */ /* 0x000fe400000f141f */
[----:B------:R-:W-:Y:S02]  /*3420*/  IADD3.X R133, R133, UR11, RZ, P4, !PT ;  /* 0x0000000b85857c10 */ /* 0x000fe4000a7fe4ff */
[----:B------:R-:W-:Y:S02]  /*3430*/  IADD3.X R137, R120, UR11, RZ, P3, !PT ;  /* 0x0000000b78897c10 */ /* 0x000fe40009ffe4ff */
[----:B------:R-:W-:Y:S02]  /*3440*/  IADD3.X R141, R28, UR11, RZ, P2, !PT ;  /* 0x0000000b1c8d7c10 */ /* 0x000fe400097fe4ff */
[----:B------:R-:W-:-:S02]  /*3450*/  IADD3.X R145, R145, UR11, RZ, P6, !PT ;  /* 0x0000000b91917c10 */ /* 0x000fc4000b7fe4ff */
[----:B------:R-:W-:Y:S02]  /*3460*/  SHF.R.S32.HI R31, RZ, 0x1f, R94 ;  /* 0x0000001fff1f7819 */ /* 0x000fe4000001145e */
[----:B------:R-:W-:Y:S02]  /*3470*/  LEA R139, P0, R94, R36, 0x2 ;  /* 0x000000245e8b7211 */ /* 0x000fe400078010ff */
[----:B------:R-:W-:Y:S02]  /*3480*/  CS2R R36, SRZ ;  /* 0x0000000000247805 */ /* 0x000fe4000001ff00 */
[----:B------:R-:W-:Y:S02]  /*3490*/  LEA.HI.X R26, R91, R35, R26, 0x2, P1 ;  /* 0x000000235b1a7211 */ /* 0x000fe400008f141a */
[----:B------:R-:W-:Y:S02]  /*34a0*/  IADD3.X R129, R122, UR11, RZ, P5, !PT ;  /* 0x0000000b7a817c10 */ /* 0x000fe4000affe4ff */
[----:B------:R-:W-:-:S02]  /*34b0*/  IADD3 R119, P4, R30, UR10, RZ ;  /* 0x0000000a1e777c10 */ /* 0x000fc4000ff9e0ff */
[----:B------:R-:W-:Y:S02]  /*34c0*/  IADD3 R123, P3, R123, UR10, RZ ;  /* 0x0000000a7b7b7c10 */ /* 0x000fe4000ff7e0ff */
[----:B------:R-:W-:Y:S02]  /*34d0*/  IADD3 R127, P2, R127, UR10, RZ ;  /* 0x0000000a7f7f7c10 */ /* 0x000fe4000ff5e0ff */
[----:B------:R-:W-:Y:S02]  /*34e0*/  IADD3 R131, P6, R131, UR10, RZ ;  /* 0x0000000a83837c10 */ /* 0x000fe4000ffde0ff */
[----:B------:R-:W-:Y:S02]  /*34f0*/  SHF.R.S32.HI R85, RZ, 0x1f, R124 ;  /* 0x0000001fff557819 */ /* 0x000fe4000001147c */
[----:B------:R-:W-:Y:S01]  /*3500*/  LEA R155, P1, R70, R87, 0x3 ;  /* 0x00000057469b7211 */ /* 0x000fe200078218ff */
[----:B------:R-:W-:Y:S01]  /*3510*/  IMAD R87, R77, R92, RZ ;  /* 0x0000005c4d577224 */ /* 0x000fe200078e02ff */
[----:B------:R-:W-:-:S02]  /*3520*/  SHF.R.S32.HI R99, RZ, 0x1f, R70 ;  /* 0x0000001fff637819 */ /* 0x000fc40000011446 */
[----:B------:R-:W-:Y:S02]  /*3530*/  IADD3 R121, P5, R121, UR10, RZ ;  /* 0x0000000a79797c10 */ /* 0x000fe4000ffbe0ff */
[----:B------:R-:W-:Y:S02]  /*3540*/  LEA.HI.X R31, R94, R35, R31, 0x2, P0 ;  /* 0x000000235e1f7211 */ /* 0x000fe400000f141f */
[----:B------:R-:W-:Y:S02]  /*3550*/  CS2R R34, SRZ ;  /* 0x0000000000227805 */ /* 0x000fe4000001ff00 */
[----:B------:R-:W-:Y:S02]  /*3560*/  IADD3.X R153, R153, UR11, RZ, P4, !PT ;  /* 0x0000000b99997c10 */ /* 0x000fe4000a7fe4ff */
[----:B------:R-:W-:Y:S02]  /*3570*/  IADD3.X R157, R114, UR11, RZ, P3, !PT ;  /* 0x0000000b729d7c10 */ /* 0x000fe40009ffe4ff */
[----:B------:R-:W-:-:S02]  /*3580*/  IADD3.X R161, R161, UR11, RZ, P2, !PT ;  /* 0x0000000ba1a17c10 */ /* 0x000fc400097fe4ff */
[----:B------:R-:W-:Y:S02]  /*3590*/  IADD3.X R91, R98, UR11, RZ, P6, !PT ;  /* 0x0000000b625b7c10 */ /* 0x000fe4000b7fe4ff */
[----:B------:R-:W-:Y:S02]  /*35a0*/  SHF.L.U64.HI R85, R124, 0x2, R85 ;  /* 0x000000027c557819 */ /* 0x000fe40000010255 */
[----:B------:R-:W-:Y:S02]  /*35b0*/  IADD3 R155, P0, R155, UR8, RZ ;  /* 0x000000089b9b7c10 */ /* 0x000fe4000ff1e0ff */
[----:B------:R-:W-:Y:S02]  /*35c0*/  IADD3.X R149, R116, UR11, RZ, P5, !PT ;  /* 0x0000000b74957c10 */ /* 0x000fe4000affe4ff */
[----:B------:R-:W-:Y:S02]  /*35d0*/  IADD3 R139, P4, R139, UR10, RZ ;  /* 0x0000000a8b8b7c10 */ /* 0x000fe4000ff9e0ff */
[----:B------:R-:W-:-:S02]  /*35e0*/  IADD3 R143, P3, R143, UR10, RZ ;  /* 0x0000000a8f8f7c10 */ /* 0x000fc4000ff7e0ff */
[----:B------:R-:W-:Y:S02]  /*35f0*/  IADD3 R147, P2, R147, UR10, RZ ;  /* 0x0000000a93937c10 */ /* 0x000fe4000ff5e0ff */
[----:B------:R-:W-:Y:S02]  /*3600*/  IADD3 R151, P6, R151, UR10, RZ ;  /* 0x0000000a97977c10 */ /* 0x000fe4000ffde0ff */
[----:B------:R-:W-:Y:S02]  /*3610*/  LEA.HI.X R25, R70, R25, R99, 0x3, P1 ;  /* 0x0000001946197211 */ /* 0x000fe400008f1c63 */
[----:B------:R-:W-:Y:S02]  /*3620*/  SHF.R.S32.HI R126, RZ, 0x5, R126 ;  /* 0x00000005ff7e7819 */ /* 0x000fe4000001147e */
[----:B------:R-:W-:Y:S02]  /*3630*/  IADD3 R135, P5, R135, UR10, RZ ;  /* 0x0000000a87877c10 */ /* 0x000fe4000ffbe0ff */
[----:B------:R-:W-:Y:S01]  /*3640*/  SHF.R.S32.HI R122, RZ, 0x1f, R21 ;  /* 0x0000001fff7a7819 */ /* 0x000fe20000011415 */
[----:B------:R-:W-:Y:S01]  /*3650*/  VIADD R114, R126, 0xfffffffe ;  /* 0xfffffffe7e727836 */ /* 0x000fe20000000000 */
[----:B------:R-:W-:-:S02]  /*3660*/  SHF.R.S32.HI R124, RZ, 0x1f, R19 ;  /* 0x0000001fff7c7819 */ /* 0x000fc40000011413 */
[----:B------:R-:W-:Y:S02]  /*3670*/  SHF.R.S32.HI R128, RZ, 0x1f, R17 ;  /* 0x0000001fff807819 */ /* 0x000fe40000011411 */
[----:B------:R-:W-:Y:S02]  /*3680*/  SHF.R.S32.HI R130, RZ, 0x1f, R13 ;  /* 0x0000001fff827819 */ /* 0x000fe4000001140d */
[----:B------:R-:W-:Y:S02]  /*3690*/  SHF.R.S32.HI R132, RZ, 0x1f, R9 ;  /* 0x0000001fff847819 */ /* 0x000fe40000011409 */
[----:B------:R-:W-:Y:S02]  /*36a0*/  IADD3.X R163, R31, UR11, RZ, P4, !PT ;  /* 0x0000000b1fa37c10 */ /* 0x000fe4000a7fe4ff */
[----:B------:R-:W-:Y:S02]  /*36b0*/  CS2R R30, SRZ ;  /* 0x00000000001e7805 */ /* 0x000fe4000001ff00 */
[----:B------:R-:W-:-:S02]  /*36c0*/  IADD3.X R165, R26, UR11, RZ, P3, !PT ;  /* 0x0000000b1aa57c10 */ /* 0x000fc40009ffe4ff */
[----:B------:R-:W-:Y:S02]  /*36d0*/  IADD3.X R92, R29, UR11, RZ, P2, !PT ;  /* 0x0000000b1d5c7c10 */ /* 0x000fe400097fe4ff */
[----:B------:R-:W-:Y:S02]  /*36e0*/  CS2R R28, SRZ ;  /* 0x00000000001c7805 */ /* 0x000fe4000001ff00 */
[----:B------:R-:W-:Y:S02]  /*36f0*/  IADD3.X R94, R24, UR11, RZ, P6, !PT ;  /* 0x0000000b185e7c10 */ /* 0x000fe4000b7fe4ff */
[----:B------:R-:W-:Y:S02]  /*3700*/  IADD3.X R106, R25, UR9, RZ, P0, !PT ;  /* 0x00000009196a7c10 */ /* 0x000fe400087fe4ff */
[----:B------:R-:W-:Y:S02]  /*3710*/  CS2R R24, SRZ ;  /* 0x0000000000187805 */ /* 0x000fe4000001ff00 */
[C---:B------:R-:W-:Y:S01]  /*3720*/  SHF.L.U64.HI R116, R118.reuse, 0x2, R27 ;  /* 0x0000000276747819 */ /* 0x040fe2000001021b */
[----:B------:R-:W-:Y:S01]  /*3730*/  IMAD.SHL.U32 R118, R118, 0x4, RZ ;  /* 0x0000000476767824 */ /* 0x000fe200078e00ff */
[----:B------:R-:W-:-:S02]  /*3740*/  IADD3.X R159, R159, UR11, RZ, P5, !PT ;  /* 0x0000000b9f9f7c10 */ /* 0x000fc4000affe4ff */
[----:B------:R-:W-:Y:S02]  /*3750*/  CS2R R26, SRZ ;  /* 0x00000000001a7805 */ /* 0x000fe4000001ff00 */
[----:B------:R-:W-:Y:S02]  /*3760*/  SHF.L.U64.HI R120, R70, 0x2, R99 ;  /* 0x0000000246787819 */ /* 0x000fe40000010263 */
[----:B------:R-:W-:Y:S02]  /*3770*/  SHF.L.U64.HI R122, R21, 0x2, R122 ;  /* 0x00000002157a7819 */ /* 0x000fe4000001027a */
[----:B------:R-:W-:Y:S02]  /*3780*/  SHF.L.U64.HI R124, R19, 0x2, R124 ;  /* 0x00000002137c7819 */ /* 0x000fe4000001027c */
[----:B------:R-:W-:Y:S02]  /*3790*/  SHF.L.U64.HI R128, R17, 0x2, R128 ;  /* 0x0000000211807819 */ /* 0x000fe40000010280 */
[----:B------:R-:W-:-:S02]  /*37a0*/  SHF.L.U64.HI R130, R13, 0x2, R130 ;  /* 0x000000020d827819 */ /* 0x000fc40000010282 */
[----:B------:R-:W-:-:S07]  /*37b0*/  SHF.L.U64.HI R132, R9, 0x2, R132 ;  /* 0x0000000209847819 */ /* 0x000fce0000010284 */
.L_x_1:
[----:B------:R-:W-:Y:S01]  /*37c0*/  UIADD3 UR13, UR13, 0x1, URZ ;  /* 0x000000010d0d7890 */ /* 0x000fe2000fffe03f */
[----:B------:R-:W-:-:S04]  /*37d0*/  DEPBAR.LE SB0, 0x2 ;  /* 0x000080800000791a */ /* 0x000fc80000000000 */
[----:B------:R-:W-:Y:S01]  /*37e0*/  BAR.SYNC.DEFER_BLOCKING 0x0 ;  /* 0x0000000000007b1d */ /* 0x000fe20000010000 */
[----:B------:R-:W-:Y:S01]  /*37f0*/  UISETP.GT.AND UP0, UPT, UR13, 0x2, UPT ;  /* 0x000000020d00788c */ /* 0x000fe2000bf04270 */
[-C--:B------:R-:W-:Y:S01]  /*3800*/  ISETP.GE.AND P1, PT, R7, R136.reuse, PT ;  /* 0x000000880700720c */ /* 0x080fe20003f26270 */
[----:B------:R-:W-:Y:S01]  /*3810*/  UIADD3 UR12, UR12, 0x1, URZ ;  /* 0x000000010c0c7890 */ /* 0x000fe2000fffe03f */
[----:B------:R-:W-:Y:S01]  /*3820*/  ISETP.LE.AND P0, PT, R114, UR4, PT ;  /* 0x0000000472007c0c */ /* 0x000fe2000bf03270 */
[----:B------:R-:W-:Y:S01]  /*3830*/  USEL UR13, UR13, URZ, !UP0 ;  /* 0x0000003f0d0d7287 */ /* 0x000fe2000c000000 */
[----:B------:R-:W-:Y:S01]  /*3840*/  SEL R98, RZ, 0x4, P1 ;  /* 0x00000004ff627807 */ /* 0x000fe20000800000 */
[----:B------:R-:W-:Y:S01]  /*3850*/  UMOV UR9, 0x40000040 ;  /* 0x4000004000097882 */ /* 0x000fe20000000000 */
[----:B------:R-:W-:Y:S01]  /*3860*/  UMOV UR11, 0x40000040 ;  /* 0x40000040000b7882 */ /* 0x000fe20000000000 */
[----:B------:R-:W-:Y:S01]  /*3870*/  ULEA UR5, UR13, UR7, 0xd ;  /* 0x000000070d057291 */ /* 0x000fe2000f8e683f */
[-C--:B------:R-:W-:Y:S01]  /*3880*/  ISETP.GE.AND P1, PT, R23, R136.reuse, PT ;  /* 0x000000881700720c */ /* 0x080fe20003f26270 */
[----:B------:R-:W-:Y:S01]  /*3890*/  UIADD3 UR4, UR4, 0x1, URZ ;  /* 0x0000000104047890 */ /* 0x000fe2000fffe03f */
[-C--:B------:R-:W-:Y:S01]  /*38a0*/  ISETP.GE.AND P2, PT, R15, R136.reuse, PT ;  /* 0x000000880f00720c */ /* 0x080fe20003f46270 */
[----:B------:R-:W-:Y:S01]  /*38b0*/  UIADD3 UR6, UR5, 0x6000, URZ ;  /* 0x0000600005067890 */ /* 0x000fe2000fffe03f */
[----:B------:R-:W-:Y:S01]  /*38c0*/  SEL R100, RZ, 0x4, P1 ;  /* 0x00000004ff647807 */ /* 0x000fe20000800000 */
[----:B------:R-:W-:Y:S01]  /*38d0*/  USHF.R.U32.HI UR8, URZ, 0x4, UR5 ;  /* 0x000000043f087899 */ /* 0x000fe20008011605 */
[----:B------:R-:W-:Y:S01]  /*38e0*/  SEL R98, R98, RZ, !P0 ;  /* 0x000000ff62627207 */ /* 0x000fe20004000000 */
[----:B------:R-:W-:Y:S01]  /*38f0*/  USHF.R.U32.HI UR6, URZ, 0x4, UR6 ;  /* 0x000000043f067899 */ /* 0x000fe20008011606 */
[----:B------:R-:W-:Y:S01]  /*3900*/  SEL R100, R100, RZ, !P0 ;  /* 0x000000ff64647207 */ /* 0x000fe20004000000 */
[----:B------:R-:W-:Y:S01]  /*3910*/  USGXT.U32 UR8, UR8, 0xe ;  /* 0x0000000e0808789a */ /* 0x000fe20008000000 */
[-C--:B------:R-:W-:Y:S01]  /*3920*/  ISETP.GE.AND P3, PT, R57, R136.reuse, PT ;  /* 0x000000883900720c */ /* 0x080fe20003f66270 */
[----:B------:R-:W-:Y:S01]  /*3930*/  USGXT.U32 UR10, UR6, 0xe ;  /* 0x0000000e060a789a */ /* 0x000fe20008000000 */
[----:B------:R-:W-:Y:S01]  /*3940*/  SEL R99, RZ, 0x4, P2 ;  /* 0x00000004ff637807 */ /* 0x000fe20001000000 */
[----:B------:R-:W-:Y:S01]  /*3950*/  UMOV UR5, URZ ;  /* 0x0000003f00057c82 */ /* 0x000fe20008000000 */
[----:B------:R-:W-:Y:S01]  /*3960*/  WARPGROUP.ARRIVE ;  /* 0x00000000000079c5 */ /* 0x000fe20000000000 */
[----:B------:R-:W-:Y:S01]  /*3970*/  UMOV UR6, URZ ;  /* 0x0000003f00067c82 */ /* 0x000fe20008000000 */
[----:B------:R-:W-:-:S02]  /*3980*/  ISETP.GE.AND P4, PT, R59, R136, PT ;  /* 0x000000883b00720c */ /* 0x000fc40003f86270 */
[----:B------:R-:W-:Y:S02]  /*3990*/  ISETP.NE.U32.AND P1, PT, R98, RZ, PT ;  /* 0x000000ff6200720c */ /* 0x000fe40003f25070 */
[----:B------:R-:W-:Y:S01]  /*39a0*/  HGMMA.64x64x8.F32.TF32 R24, gdesc[UR8], R24 ;  /* 0x04e00000081879f0 */ /* 0x000fe20008702818 */
[----:B------:R-:W-:Y:S01]  /*39b0*/  UIADD3 UR8, UP0, UR8, 0x2, URZ ;  /* 0x0000000208087890 */ /* 0x000fe2000ff1e03f */
[----:B------:R-:W-:Y:S01]  /*39c0*/  ISETP.NE.U32.AND P2, PT, R100, RZ, PT ;  /* 0x000000ff6400720c */ /* 0x000fe20003f45070 */
[----:B------:R-:W-:Y:S01]  /*39d0*/  UIADD3 UR10, UP1, UR10, 0x2, URZ ;  /* 0x000000020a0a7890 */ /* 0x000fe2000ff3e03f */
[----:B------:R-:W-:Y:S01]  /*39e0*/  SEL R98, RZ, 0x4, P3 ;  /* 0x00000004ff627807 */ /* 0x000fe20001800000 */
[----:B------:R-:W-:Y:S01]  /*39f0*/  UIADD3.X UR9, UR5, 0x40000040, URZ, UP0, !UPT ;  /* 0x4000004005097890 */ /* 0x000fe200087fe43f */
[----:B------:R-:W-:Y:S01]  /*3a00*/  SEL R99, R99, RZ, !P0 ;  /* 0x000000ff63637207 */ /* 0x000fe20004000000 */
[----:B------:R-:W-:Y:S01]  /*3a10*/  UIADD3.X UR11, UR6, 0x40000040, URZ, UP1, !UPT ;  /* 0x40000040060b7890 */ /* 0x000fe20008ffe43f */
[----:B------:R-:W-:Y:S01]  /*3a20*/  SEL R101, RZ, 0x4, P4 ;  /* 0x00000004ff657807 */ /* 0x000fe20002000000 */
[----:B------:R-:W-:Y:S01]  /*3a30*/  UIADD3.64 UR20, UR8, 0x2, URZ ;  /* 0x0000000208147897 */ /* 0x000fe2000fffe03f */
[-C--:B------:R-:W-:Y:S01]  /*3a40*/  LEA R100, P3, R9, R155.reuse, 0x2 ;  /* 0x0000009b09647211 */ /* 0x080fe200078610ff */
[----:B------:R-:W-:Y:S01]  /*3a50*/  UIADD3.64 UR22, UR10, 0x2, URZ ;  /* 0x000000020a167897 */ /* 0x000fe2000fffe03f */
[----:B------:R-:W-:Y:S01]  /*3a60*/  ISETP.NE.U32.AND P5, PT, R99, RZ, PT ;  /* 0x000000ff6300720c */ /* 0x000fe20003fa5070 */
[----:B------:R-:W-:Y:S01]  /*3a70*/  UISETP.GT.AND UP0, UPT, UR12, 0x2, UPT ;  /* 0x000000020c00788c */ /* 0x000fe2000bf04270 */
[----:B------:R-:W-:Y:S01]  /*3a80*/  SEL R102, R101, RZ, !P0 ;  /* 0x000000ff65667207 */ /* 0x000fe20004000000 */
[----:B------:R-:W-:Y:S01]  /*3a90*/  IMAD.X R101, R106, 0x1, R132, P3 ;  /* 0x000000016a657824 */ /* 0x000fe200018e0684 */
[----:B------:R-:W-:Y:S01]  /*3aa0*/  SEL R99, R98, RZ, !P0 ;  /* 0x000000ff62637207 */ /* 0x000fe20004000000 */
[----:B------:R-:W-:Y:S01]  /*3ab0*/  USEL UR12, UR12, URZ, !UP0 ;  /* 0x0000003f0c0c7287 */ /* 0x000fe2000c000000 */
[----:B------:R-:W-:-:S02]  /*3ac0*/  LEA R98, P6, R13, R155, 0x2 ;  /* 0x0000009b0d627211 */ /* 0x000fc400078c10ff */
[----:B------:R-:W-:Y:S01]  /*3ad0*/  ISETP.NE.U32.AND P3, PT, R99, RZ, PT ;  /* 0x000000ff6300720c */ /* 0x000fe20003f65070 */
[----:B------:R-:W-:Y:S01]  /*3ae0*/  ULEA UR5, UR12, UR7, 0xd ;  /* 0x000000070c057291 */ /* 0x000fe2000f8e683f */
[----:B------:R-:W-:Y:S01]  /*3af0*/  ISETP.NE.U32.AND P4, PT, R102, RZ, PT ;  /* 0x000000ff6600720c */ /* 0x000fe20003f85070 */
[----:B------:R-:W-:Y:S01]  /*3b00*/  IMAD.X R99, R106, 0x1, R130, P6 ;  /* 0x000000016a637824 */ /* 0x000fe200030e0682 */
[----:B------:R-:W-:-:S03]  /*3b10*/  ISETP.GE.AND P6, PT, R63, R136, PT ;  /* 0x000000883f00720c */ /* 0x000fc60003fc6270 */
[----:B------:R-:W-:Y:S01]  /*3b20*/  VIADD R109, R8, UR5 ;  /* 0x00000005086d7c36 */ /* 0x000fe20008000000 */
[----:B------:R-:W-:Y:S01]  /*3b30*/  SEL R105, RZ, 0x4, P6 ;  /* 0x00000004ff697807 */ /* 0x000fe20003000000 */
[----:B------:R-:W-:Y:S01]  /*3b40*/  VIADD R111, R58, UR5 ;  /* 0x000000053a6f7c36 */ /* 0x000fe20008000000 */
[----:B------:R-:W-:Y:S01]  /*3b50*/  LEA R102, P6, R19, R155, 0x2 ;  /* 0x0000009b13667211 */ /* 0x000fe200078c10ff */
[----:B------:R-:W-:Y:S01]  /*3b60*/  VIADD R138, R66, UR5 ;  /* 0x00000005428a7c36 */ /* 0x000fe20008000000 */
[----:B------:R-:W-:Y:S01]  /*3b70*/  SEL R108, R105, RZ, !P0 ;  /* 0x000000ff696c7207 */ /* 0x000fe20004000000 */
[----:B------:R-:W-:Y:S02]  /*3b80*/  VIADD R140, R68, UR5 ;  /* 0x00000005448c7c36 */ /* 0x000fe40008000000 */
[----:B------:R-:W-:Y:S01]  /*3b90*/  VIADD R142, R72, UR5 ;  /* 0x00000005488e7c36 */ /* 0x000fe20008000000 */
[----:B------:R-:W-:Y:S01]  /*3ba0*/  HGMMA.64x64x8.F32.TF32 R24, gdesc[UR8], R24 ;  /* 0x04e00000081879f0 */ /* 0x000fe20008702818 */
[----:B------:R-:W-:-:S02]  /*3bb0*/  UIADD3.64 UR8, UR8, 0x4, URZ ;  /* 0x0000000408087897 */ /* 0x000fc4000fffe03f */
[----:B------:R-:W-:Y:S01]  /*3bc0*/  UIADD3.64 UR10, UR10, 0x4, URZ ;  /* 0x000000040a0a7897 */ /* 0x000fe2000fffe03f */
[----:B------:R-:W-:Y:S08]  /*3bd0*/  HGMMA.64x64x8.F32.TF32 R24, gdesc[UR20], R24 ;  /* 0x04e00000141879f0 */ /* 0x000ff00008702818 */
[----:B------:R-:W-:Y:S03]  /*3be0*/  HGMMA.64x64x8.F32.TF32 R24, gdesc[UR8], R24, gsb0 ;  /* 0x04e00000081879f0 */ /* 0x000fe60008002818 */
[----:B------:R-:W-:-:S02]  /*3bf0*/  WARPGROUP.DEPBAR.LE gsb0, 0x1 ;  /* 0x00008000000079c5 */ /* 0x000fc40000010100 */
[----:B------:R-:W-:Y:S06]  /*3c00*/  BAR.SYNC.DEFER_BLOCKING 0x0 ;  /* 0x0000000000007b1d */ /* 0x000fec0000010000 */
[----:B------:R-:W-:Y:S01]  /*3c10*/  @!PT LDS RZ, [RZ] ;  /* 0x00000000fffff984 */ /* 0x000fe20000000800 */
[----:B------:R-:W-:Y:S01]  /*3c20*/  @!PT LDS RZ, [RZ] ;  /* 0x00000000fffff984 */ /* 0x000fe20000000800 */
[----:B------:R-:W-:Y:S01]  /*3c30*/  @!PT LDS RZ, [RZ] ;  /* 0x00000000fffff984 */ /* 0x000fe20000000800 */
[----:B------:R-:W-:Y:S01]  /*3c40*/  LDGSTS.E [R109], desc[UR16][R100.64], P1 ;  /* 0x00000000646d7fae */ /* 0x000fe20008921850 */
[----:B------:R-:W-:-:S03]  /*3c50*/  ISETP.GE.AND P1, PT, R61, R136, PT ;  /* 0x000000883d00720c */ /* 0x000fc60003f26270 */
[----:B------:R1:W-:Y:S01]  /*3c60*/  LDGSTS.E [R109+0x8], desc[UR16][R98.64], P5 ;  /* 0x00008000626d7fae */ /* 0x0003e2000a921850 */
[----:B------:R-:W-:Y:S02]  /*3c70*/  SEL R103, RZ, 0x4, P1 ;  /* 0x00000004ff677807 */ /* 0x000fe40000800000 */
[----:B------:R-:W-:Y:S02]  /*3c80*/  LEA R104, P1, R17, R155, 0x2 ;  /* 0x0000009b11687211 */ /* 0x000fe400078210ff */
[----:B------:R-:W-:-:S03]  /*3c90*/  SEL R103, R103, RZ, !P0 ;  /* 0x000000ff67677207 */ /* 0x000fc60004000000 */
[C---:B------:R-:W-:Y:S01]  /*3ca0*/  IMAD.X R105, R106.reuse, 0x1, R128, P1 ;  /* 0x000000016a697824 */ /* 0x040fe200008e0680 */
[----:B------:R-:W-:Y:S01]  /*3cb0*/  ISETP.NE.U32.AND P5, PT, R103, RZ, PT ;  /* 0x000000ff6700720c */ /* 0x000fe20003fa5070 */
[----:B------:R-:W-:Y:S01]  /*3cc0*/  IMAD.X R103, R106, 0x1, R124, P6 ;  /* 0x000000016a677824 */ /* 0x000fe200030e067c */
[-C--:B------:R-:W-:Y:S01]  /*3cd0*/  ISETP.GE.AND P6, PT, R65, R136.reuse, PT ;  /* 0x000000884100720c */ /* 0x080fe20003fc6270 */
[----:B-1----:R-:W-:Y:S01]  /*3ce0*/  VIADD R109, R60, UR5 ;  /* 0x000000053c6d7c36 */ /* 0x002fe20008000000 */
[----:B------:R-:W-:Y:S01]  /*3cf0*/  LDGSTS.E [R111], desc[UR16][R104.64], P2 ;  /* 0x00000000686f7fae */ /* 0x000fe20009121850 */
[----:B------:R-:W-:Y:S02]  /*3d00*/  ISETP.GE.AND P2, PT, R5, R136, PT ;  /* 0x000000880500720c */ /* 0x000fe40003f46270 */
[----:B------:R-:W-:Y:S01]  /*3d10*/  SEL R101, RZ, 0x4, P6 ;  /* 0x00000004ff657807 */ /* 0x000fe20003000000 */
[----:B------:R1:W-:Y:S01]  /*3d20*/  LDGSTS.E [R111+0x8], desc[UR16][R102.64], P3 ;  /* 0x00008000666f7fae */ /* 0x0003e20009921850 */
[----:B------:R-:W-:-:S02]  /*3d30*/  SEL R99, RZ, 0x4, P2 ;  /* 0x00000004ff637807 */ /* 0x000fc40001000000 */
[-C--:B------:R-:W-:Y:S02]  /*3d40*/  LEA R100, P2, R21, R155.reuse, 0x2 ;  /* 0x0000009b15647211 */ /* 0x080fe400078410ff */
[----:B------:R-:W-:Y:S02]  /*3d50*/  ISETP.NE.U32.AND P1, PT, R108, RZ, PT ;  /* 0x000000ff6c00720c */ /* 0x000fe40003f25070 */
[----:B------:R-:W-:Y:S01]  /*3d60*/  SEL R108, R101, RZ, !P0 ;  /* 0x000000ff656c7207 */ /* 0x000fe20004000000 */
[----:B------:R-:W-:Y:S01]  /*3d70*/  IMAD.X R101, R106, 0x1, R122, P2 ;  /* 0x000000016a657824 */ /* 0x000fe200010e067a */
[----:B------:R-:W-:Y:S02]  /*3d80*/  IADD3 R98, P6, R14, R155, RZ ;  /* 0x0000009b0e627210 */ /* 0x000fe40007fde0ff */
[----:B------:R-:W-:Y:S01]  /*3d90*/  SEL R99, R99, RZ, !P0 ;  /* 0x000000ff63637207 */ /* 0x000fe20004000000 */
[----:B-1----:R-:W-:Y:S01]  /*3da0*/  VIADD R111, R62, UR5 ;  /* 0x000000053e6f7c36 */ /* 0x002fe20008000000 */
[----:B------:R-:W-:Y:S01]  /*3db0*/  LDGSTS.E [R109], desc[UR16][R100.64], P4 ;  /* 0x00000000646d7fae */ /* 0x000fe2000a121850 */
[----:B------:R-:W-:-:S02]  /*3dc0*/  ISETP.GE.AND P4, PT, R67, R136, PT ;  /* 0x000000884300720c */ /* 0x000fc40003f86270 */
[----:B------:R-:W-:Y:S01]  /*3dd0*/  ISETP.NE.U32.AND P2, PT, R99, RZ, PT ;  /* 0x000000ff6300720c */ /* 0x000fe20003f45070 */
[----:B------:R-:W-:Y:S01]  /*3de0*/  IMAD.X R99, R106, 0x1, R78, P6 ;  /* 0x000000016a637824 */ /* 0x000fe200030e064e */
[----:B------:R-:W-:Y:S02]  /*3df0*/  ISETP.GE.AND P6, PT, R69, R136, PT ;  /* 0x000000884500720c */ /* 0x000fe40003fc6270 */
[----:B------:R-:W-:Y:S02]  /*3e00*/  SEL R103, RZ, 0x4, P4 ;  /* 0x00000004ff677807 */ /* 0x000fe40002000000 */
[----:B------:R-:W-:Y:S01]  /*3e10*/  SEL R105, RZ, 0x4, P6 ;  /* 0x00000004ff697807 */ /* 0x000fe20003000000 */
[----:B------:R1:W-:Y:S01]  /*3e20*/  LDGSTS.E [R109+0x8], desc[UR16][R98.64], P5 ;  /* 0x00008000626d7fae */ /* 0x0003e2000a921850 */
[-C--:B------:R-:W-:Y:S02]  /*3e30*/  IADD3 R104, P4, R16, R155.reuse, RZ ;  /* 0x0000009b10687210 */ /* 0x080fe40007f9e0ff */
[----:B------:R-:W-:-:S02]  /*3e40*/  IADD3 R102, P6, R10, R155, RZ ;  /* 0x0000009b0a667210 */ /* 0x000fc40007fde0ff */
[----:B------:R-:W-:Y:S02]  /*3e50*/  SEL R103, R103, RZ, !P0 ;  /* 0x000000ff67677207 */ /* 0x000fe40004000000 */
[----:B------:R-:W-:Y:S02]  /*3e60*/  ISETP.NE.U32.AND P3, PT, R108, RZ, PT ;  /* 0x000000ff6c00720c */ /* 0x000fe40003f65070 */
[----:B------:R-:W-:Y:S01]  /*3e70*/  SEL R108, R105, RZ, !P0 ;  /* 0x000000ff696c7207 */ /* 0x000fe20004000000 */
[C---:B------:R-:W-:Y:S01]  /*3e80*/  IMAD.X R105, R106.reuse, 0x1, R80, P4 ;  /* 0x000000016a697824 */ /* 0x040fe200020e0650 */
[----:B------:R-:W-:Y:S01]  /*3e90*/  ISETP.NE.U32.AND P5, PT, R103, RZ, PT ;  /* 0x000000ff6700720c */ /* 0x000fe20003fa5070 */
[----:B------:R-:W-:Y:S01]  /*3ea0*/  IMAD.X R103, R106, 0x1, R81, P6 ;  /* 0x000000016a677824 */ /* 0x000fe200030e0651 */
[-C--:B------:R-:W-:Y:S01]  /*3eb0*/  ISETP.GE.AND P6, PT, R71, R136.reuse, PT ;  /* 0x000000884700720c */ /* 0x080fe20003fc6270 */
[----:B-1----:R-:W-:Y:S01]  /*3ec0*/  VIADD R109, R64, UR5 ;  /* 0x00000005406d7c36 */ /* 0x002fe20008000000 */
[----:B------:R-:W-:Y:S01]  /*3ed0*/  LDGSTS.E [R111], desc[UR16][R104.64], P1 ;  /* 0x00000000686f7fae */ /* 0x000fe20008921850 */
[----:B------:R-:W-:-:S02]  /*3ee0*/  ISETP.GE.AND P1, PT, R73, R136, PT ;  /* 0x000000884900720c */ /* 0x000fc40003f26270 */
[----:B------:R-:W-:Y:S01]  /*3ef0*/  SEL R99, RZ, 0x4, P6 ;  /* 0x00000004ff637807 */ /* 0x000fe20003000000 */
[----:B------:R1:W-:Y:S01]  /*3f00*/  LDGSTS.E [R111+0x8], desc[UR16][R102.64], P2 ;  /* 0x00008000666f7fae */ /* 0x0003e20009121850 */
[----:B------:R-:W-:Y:S02]  /*3f10*/  ISETP.NE.U32.AND P4, PT, R108, RZ, PT ;  /* 0x000000ff6c00720c */ /* 0x000fe40003f85070 */
[-C--:B------:R-:W-:Y:S02]  /*3f20*/  IADD3 R100, P2, R20, R155.reuse, RZ ;  /* 0x0000009b14647210 */ /* 0x080fe40007f5e0ff */
[----:B------:R-:W-:Y:S02]  /*3f30*/  SEL R108, RZ, 0x4, P1 ;  /* 0x00000004ff6c7807 */ /* 0x000fe40000800000 */
[----:B------:R-:W-:Y:S01]  /*3f40*/  IADD3 R98, P1, R22, R155, RZ ;  /* 0x0000009b16627210 */ /* 0x000fe20007f3e0ff */
[----:B------:R-:W-:Y:S01]  /*3f50*/  IMAD.X R101, R106, 0x1, R82, P2 ;  /* 0x000000016a657824 */ /* 0x000fe200010e0652 */
[----:B------:R-:W-:-:S02]  /*3f60*/  SEL R99, R99, RZ, !P0 ;  /* 0x000000ff63637207 */ /* 0x000fc40004000000 */
[----:B------:R-:W-:Y:S02]  /*3f70*/  ISETP.GE.AND P6, PT, R75, R136, PT ;  /* 0x000000884b00720c */ /* 0x000fe40003fc6270 */
[----:B------:R-:W-:Y:S01]  /*3f80*/  ISETP.NE.U32.AND P2, PT, R99, RZ, PT ;  /* 0x000000ff6300720c */ /* 0x000fe20003f45070 */
[----:B------:R-:W-:Y:S01]  /*3f90*/  IMAD.X R99, R106, 0x1, R83, P1 ;  /* 0x000000016a637824 */ /* 0x000fe200008e0653 */
[----:B------:R-:W-:Y:S01]  /*3fa0*/  SEL R108, R108, RZ, !P0 ;  /* 0x000000ff6c6c7207 */ /* 0x000fe20004000000 */
[----:B------:R2:W-:Y:S01]  /*3fb0*/  LDGSTS.E [R109], desc[UR16][R100.64], P3 ;  /* 0x00000000646d7fae */ /* 0x0005e20009921850 */
[----:B-1----:R-:W-:Y:S02]  /*3fc0*/  SEL R102, RZ, 0x4, P6 ;  /* 0x00000004ff667807 */ /* 0x002fe40003000000 */
[----:B------:R-:W-:Y:S01]  /*3fd0*/  IADD3 R104, P6, R56, R155, RZ ;  /* 0x0000009b38687210 */ /* 0x000fe20007fde0ff */
[----:B------:R1:W-:Y:S01]  /*3fe0*/  LDGSTS.E [R109+0x8], desc[UR16][R98.64], P5 ;  /* 0x00008000626d7fae */ /* 0x0003e2000a921850 */
[----:B------:R-:W-:-:S02]  /*3ff0*/  ISETP.NE.U32.AND P1, PT, R108, RZ, PT ;  /* 0x000000ff6c00720c */ /* 0x000fc40003f25070 */
[-C--:B------:R-:W-:Y:S01]  /*4000*/  ISETP.GE.AND P5, PT, R11, R136.reuse, PT ;  /* 0x000000880b00720c */ /* 0x080fe20003fa6270 */
[----:B------:R-:W-:Y:S01]  /*4010*/  IMAD.X R105, R106, 0x1, R84, P6 ;  /* 0x000000016a697824 */ /* 0x000fe200030e0654 */
[-C--:B------:R-:W-:Y:S02]  /*4020*/  ISETP.GE.AND P3, PT, R77, R136.reuse, PT ;  /* 0x000000884d00720c */ /* 0x080fe40003f66270 */
[----:B------:R-:W-:Y:S01]  /*4030*/  ISETP.GE.AND P6, PT, R4, R136, PT ;  /* 0x000000880400720c */ /* 0x000fe20003fc6270 */
[----:B--2---:R-:W-:Y:S01]  /*4040*/  IMAD.MOV.U32 R100, RZ, RZ, R155 ;  /* 0x000000ffff647224 */ /* 0x004fe200078e009b */
[----:B------:R-:W-:Y:S01]  /*4050*/  SEL R102, R102, RZ, !P0 ;  /* 0x000000ff66667207 */ /* 0x000fe20004000000 */
[----:B------:R-:W-:Y:S01]  /*4060*/  IMAD.MOV.U32 R101, RZ, RZ, R106 ;  /* 0x000000ffff657224 */ /* 0x000fe200078e006a */
[----:B------:R-:W-:Y:S01]  /*4070*/  SEL R103, RZ, 0x4, P3 ;  /* 0x00000004ff677807 */ /* 0x000fe20001800000 */
[----:B------:R2:W-:Y:S01]  /*4080*/  LDGSTS.E [R138], desc[UR16][R104.64], P4 ;  /* 0x00000000688a7fae */ /* 0x0005e2000a121850 */
[----:B-1----:R-:W-:Y:S01]  /*4090*/  SEL R98, RZ, 0x4, P5 ;  /* 0x00000004ff627807 */ /* 0x002fe20002800000 */
[----:B------:R-:W-:Y:S01]  /*40a0*/  IMAD.WIDE R112, R90, 0x4, R100 ;  /* 0x000000045a707825 */ /* 0x000fe200078e0264 */
[----:B------:R-:W-:-:S02]  /*40b0*/  SEL R99, RZ, 0x4, P6 ;  /* 0x00000004ff637807 */ /* 0x000fc40003000000 */
[----:B------:R-:W-:Y:S01]  /*40c0*/  SEL R98, R98, RZ, !P0 ;  /* 0x000000ff62627207 */ /* 0x000fe20004000000 */
[--C-:B------:R-:W-:Y:S01]  /*40d0*/  IMAD.WIDE R110, R89, 0x4, R100.reuse ;  /* 0x00000004596e7825 */ /* 0x100fe200078e0264 */
[----:B------:R-:W-:Y:S01]  /*40e0*/  ISETP.NE.U32.AND P3, PT, R102, RZ, PT ;  /* 0x000000ff6600720c */ /* 0x000fe20003f65070 */
[----:B------:R1:W-:Y:S01]  /*40f0*/  LDGSTS.E [R138+0x8], desc[UR16][R112.64], P2 ;  /* 0x00008000708a7fae */ /* 0x0003e20009121850 */
[----:B------:R-:W-:Y:S01]  /*4100*/  ISETP.NE.U32.AND P6, PT, R98, RZ, PT ;  /* 0x000000ff6200720c */ /* 0x000fe20003fc5070 */
[--C-:B------:R-:W-:Y:S01]  /*4110*/  IMAD.WIDE R108, R88, 0x4, R100.reuse ;  /* 0x00000004586c7825 */ /* 0x100fe200078e0264 */
[----:B------:R-:W-:Y:S01]  /*4120*/  SEL R103, R103, RZ, !P0 ;  /* 0x000000ff67677207 */ /* 0x000fe20004000000 */
[----:B------:R3:W-:Y:S01]  /*4130*/  LDGSTS.E [R140], desc[UR16][R110.64], P1 ;  /* 0x000000006e8c7fae */ /* 0x0007e20008921850 */
[----:B------:R-:W-:Y:S01]  /*4140*/  SEL R99, R99, RZ, !P0 ;  /* 0x000000ff63637207 */ /* 0x000fe20004000000 */
[----:B------:R-:W-:Y:S01]  /*4150*/  IMAD.WIDE R100, R87, 0x4, R100 ;  /* 0x0000000457647825 */ /* 0x000fe200078e0264 */
[----:B------:R-:W-:-:S02]  /*4160*/  IADD3 R98, P2, R12, R155, RZ ;  /* 0x0000009b0c627210 */ /* 0x000fc40007f5e0ff */
[----:B------:R-:W-:Y:S01]  /*4170*/  IADD3 R102, P1, R18, R151, RZ ;  /* 0x0000009712667210 */ /* 0x000fe20007f3e0ff */
[----:B------:R-:W-:Y:S01]  /*4180*/  VIADD R136, R136, 0xffffffe0 ;  /* 0xffffffe088887836 */ /* 0x000fe20000000000 */
[----:B------:R-:W-:Y:S01]  /*4190*/  ISETP.NE.U32.AND P5, PT, R103, RZ, PT ;  /* 0x000000ff6700720c */ /* 0x000fe20003fa5070 */
[----:B------:R4:W-:Y:S01]  /*41a0*/  LDGSTS.E [R140+0x8], desc[UR16][R108.64], P3 ;  /* 0x000080006c8c7fae */ /* 0x0009e20009921850 */
[----:B------:R-:W-:Y:S01]  /*41b0*/  ISETP.NE.U32.AND P0, PT, R99, RZ, PT ;  /* 0x000000ff6300720c */ /* 0x000fe20003f05070 */
[----:B------:R-:W-:Y:S01]  /*41c0*/  IMAD.X R99, R106, 0x1, R85, P2 ;  /* 0x000000016a637824 */ /* 0x000fe200010e0655 */
[----:B--2---:R-:W-:Y:S01]  /*41d0*/  IADD3 R104, P2, R18, R143, RZ ;  /* 0x0000008f12687210 */ /* 0x004fe20007f5e0ff */
[--C-:B------:R-:W-:Y:S01]  /*41e0*/  IMAD.X R103, R94, 0x1, R86.reuse, P1 ;  /* 0x000000015e677824 */ /* 0x100fe200008e0656 */
[----:B-1----:R-:W-:Y:S01]  /*41f0*/  IADD3 R112, P1, R18, R135, RZ ;  /* 0x0000008712707210 */ /* 0x002fe20007f3e0ff */
[----:B------:R-:W-:Y:S02]  /*4200*/  VIADD R138, R2, UR5 ;  /* 0x00000005028a7c36 */ /* 0x000fe40008000000 */
[--C-:B------:R-:W-:Y:S01]  /*4210*/  IMAD.X R105, R165, 0x1, R86.reuse, P2 ;  /* 0x00000001a5697824 */ /* 0x100fe200010e0656 */
[C---:B---3--:R-:W-:Y:S01]  /*4220*/  IADD3 R110, P2, R18.reuse, R127, RZ ;  /* 0x0000007f126e7210 */ /* 0x048fe20007f5e0ff */
[--C-:B------:R-:W-:Y:S01]  /*4230*/  IMAD.X R113, R159, 0x1, R86.reuse, P1 ;  /* 0x000000019f717824 */ /* 0x100fe200008e0656 */
[----:B----4-:R-:W-:Y:S01]  /*4240*/  IADD3 R108, P1, R18, R119, RZ ;  /* 0x00000077126c7210 */ /* 0x010fe20007f3e0ff */
[----:B------:R1:W-:Y:S02]  /*4250*/  LDGSTS.E [R142], desc[UR16][R100.64], P5 ;  /* 0x00000000648e7fae */ /* 0x0003e4000a921850 */
[----:B------:R-:W-:-:S02]  /*4260*/  IMAD.X R111, R161, 0x1, R86, P2 ;  /* 0x00000001a16f7824 */ /* 0x000fc400010e0656 */
[----:B------:R-:W-:Y:S01]  /*4270*/  VIADD R140, R74, UR5 ;  /* 0x000000054a8c7c36 */ /* 0x000fe20008000000 */
[----:B------:R2:W-:Y:S01]  /*4280*/  LDGSTS.E [R142+0x8], desc[UR16][R98.64], P6 ;  /* 0x00008000628e7fae */ /* 0x0005e2000b121850 */
[----:B------:R-:W-:-:S03]  /*4290*/  IMAD.X R109, R153, 0x1, R86, P1 ;  /* 0x00000001996d7824 */ /* 0x000fc600008e0656 */
[----:B------:R-:W0:Y:S01]  /*42a0*/  LDGDEPBAR ;  /* 0x00000000000079af */ /* 0x000e220000000000 */
[----:B-1----:R-:W-:-:S03]  /*42b0*/  IADD3 R100, P2, R18, R117, RZ ;  /* 0x0000007512647210 */ /* 0x002fc60007f5e0ff */
[----:B------:R1:W-:Y:S01]  /*42c0*/  LDGSTS.E [R138+0x6000], desc[UR16][R102.64], P0 ;  /* 0x06000000668a7fae */ /* 0x0003e20008121850 */
[-C--:B------:R-:W-:Y:S02]  /*42d0*/  IADD3 R117, P6, R117, R118.reuse, RZ ;  /* 0x0000007675757210 */ /* 0x080fe40007fde0ff */
[C---:B--2---:R-:W-:Y:S01]  /*42e0*/  IADD3 R98, P1, R18.reuse, R107, RZ ;  /* 0x0000006b12627210 */ /* 0x044fe20007f3e0ff */
[----:B------:R-:W-:Y:S01]  /*42f0*/  IMAD.X R101, R145, 0x1, R86, P2 ;  /* 0x0000000191657824 */ /* 0x000fe200010e0656 */
[----:B------:R2:W-:Y:S01]  /*4300*/  LDGSTS.E [R138+0x6400], desc[UR16][R104.64], P0 ;  /* 0x06400000688a7fae */ /* 0x0005e20008121850 */
[----:B------:R-:W-:Y:S01]  /*4310*/  IADD3 R107, P4, R107, R118, RZ ;  /* 0x000000766b6b7210 */ /* 0x000fe20007f9e0ff */
[----:B------:R-:W-:Y:S02]  /*4320*/  IMAD.X R145, R145, 0x1, R116, P6 ;  /* 0x0000000191917824 */ /* 0x000fe400030e0674 */
[C---:B------:R-:W-:Y:S01]  /*4330*/  IMAD.X R99, R137.reuse, 0x1, R86, P1 ;  /* 0x0000000189637824 */ /* 0x040fe200008e0656 */
[----:B------:R3:W-:Y:S01]  /*4340*/  LDGSTS.E [R138+0x6800], desc[UR16][R112.64], P0 ;  /* 0x06800000708a7fae */ /* 0x0007e20008121850 */
[----:B------:R-:W-:Y:S01]  /*4350*/  IMAD.X R137, R137, 0x1, R116, P4 ;  /* 0x0000000189897824 */ /* 0x000fe200020e0674 */
[----:B-1----:R-:W-:-:S02]  /*4360*/  IADD3 R102, P2, R18, R93, RZ ;  /* 0x0000005d12667210 */ /* 0x002fc40007f5e0ff */
[----:B------:R1:W-:Y:S01]  /*4370*/  LDGSTS.E [R138+0x6c00], desc[UR16][R110.64], P0 ;  /* 0x06c000006e8a7fae */ /* 0x0003e20008121850 */
[C---:B--2---:R-:W-:Y:S02]  /*4380*/  IADD3 R104, P1, R18.reuse, R147, RZ ;  /* 0x0000009312687210 */ /* 0x044fe40007f3e0ff */
[--C-:B------:R-:W-:Y:S01]  /*4390*/  IMAD.X R103, R129, 0x1, R86.reuse, P2 ;  /* 0x0000000181677824 */ /* 0x100fe200010e0656 */
[----:B------:R2:W-:Y:S01]  /*43a0*/  LDGSTS.E [R138+0x7000], desc[UR16][R108.64], P0 ;  /* 0x070000006c8a7fae */ /* 0x0005e20008121850 */
[----:B---3--:R-:W-:Y:S01]  /*43b0*/  IADD3 R112, P2, R18, R139, RZ ;  /* 0x0000008b12707210 */ /* 0x008fe20007f5e0ff */
[--C-:B------:R-:W-:Y:S02]  /*43c0*/  IMAD.X R105, R92, 0x1, R86.reuse, P1 ;  /* 0x000000015c697824 */ /* 0x100fe400008e0656 */
[----:B------:R3:W-:Y:S01]  /*43d0*/  LDGSTS.E [R138+0x7400], desc[UR16][R100.64], P0 ;  /* 0x07400000648a7fae */ /* 0x0007e20008121850 */
[-C--:B------:R-:W-:Y:S02]  /*43e0*/  IADD3 R139, P6, R139, R118.reuse, RZ ;  /* 0x000000768b8b7210 */ /* 0x080fe40007fde0ff */
[C---:B-1----:R-:W-:Y:S01]  /*43f0*/  IADD3 R110, P1, R18.reuse, R131, RZ ;  /* 0x00000083126e7210 */ /* 0x042fe20007f3e0ff */
[----:B------:R-:W-:Y:S01]  /*4400*/  IMAD.X R113, R163, 0x1, R86, P2 ;  /* 0x00000001a3717824 */ /* 0x000fe200010e0656 */
[----:B------:R1:W-:Y:S01]  /*4410*/  LDGSTS.E [R138+0x7800], desc[UR16][R98.64], P0 ;  /* 0x07800000628a7fae */ /* 0x0003e20008121850 */
[----:B------:R-:W-:Y:S01]  /*4420*/  IADD3 R131, P4, R131, R118, RZ ;  /* 0x0000007683837210 */ /* 0x000fe20007f9e0ff */
[----:B------:R-:W-:Y:S01]  /*4430*/  IMAD.X R163, R163, 0x1, R116, P6 ;  /* 0x00000001a3a37824 */ /* 0x000fe200030e0674 */
[----:B--2---:R-:W-:Y:S01]  /*4440*/  IADD3 R108, P2, R18, R123, RZ ;  /* 0x0000007b126c7210 */ /* 0x004fe20007f5e0ff */
[C---:B------:R-:W-:Y:S01]  /*4450*/  IMAD.X R111, R91.reuse, 0x1, R86, P1 ;  /* 0x000000015b6f7824 */ /* 0x040fe200008e0656 */
[----:B------:R2:W-:Y:S01]  /*4460*/  LDGSTS.E [R138+0x7c00], desc[UR16][R102.64], P0 ;  /* 0x07c00000668a7fae */ /* 0x0005e20008121850 */
[----:B------:R-:W-:Y:S01]  /*4470*/  IMAD.X R91, R91, 0x1, R116, P4 ;  /* 0x000000015b5b7824 */ /* 0x000fe200020e0674 */
[----:B------:R-:W-:Y:S01]  /*4480*/  ISETP.NE.U32.AND P4, PT, R126, UR4, PT ;  /* 0x000000047e007c0c */ /* 0x000fe2000bf85070 */
[----:B------:R-:W-:Y:S01]  /*4490*/  IMAD.X R109, R157, 0x1, R86, P2 ;  /* 0x000000019d6d7824 */ /* 0x000fe200010e0656 */
[----:B------:R4:W-:Y:S01]  /*44a0*/  LDGSTS.E [R140+0x6200], desc[UR16][R104.64], P0 ;  /* 0x06200000688c7fae */ /* 0x0009e20008121850 */
[----:B---3--:R-:W-:-:S02]  /*44b0*/  IADD3 R100, P2, R18, R115, RZ ;  /* 0x0000007312647210 */ /* 0x008fc40007f5e0ff */
[C---:B-1----:R-:W-:Y:S01]  /*44c0*/  IADD3 R98, P1, R18.reuse, R121, RZ ;  /* 0x0000007912627210 */ /* 0x042fe20007f3e0ff */
[----:B------:R1:W-:Y:S01]  /*44d0*/  LDGSTS.E [R140+0x6600], desc[UR16][R112.64], P0 ;  /* 0x06600000708c7fae */ /* 0x0003e20008121850 */
[-C--:B------:R-:W-:Y:S01]  /*44e0*/  IADD3 R115, P5, R115, R118.reuse, RZ ;  /* 0x0000007673737210 */ /* 0x080fe20007fbe0ff */
[--C-:B------:R-:W-:Y:S01]  /*44f0*/  IMAD.X R101, R141, 0x1, R86.reuse, P2 ;  /* 0x000000018d657824 */ /* 0x100fe200010e0656 */
[----:B------:R-:W-:Y:S01]  /*4500*/  IADD3 R93, P2, R93, R118, RZ ;  /* 0x000000765d5d7210 */ /* 0x000fe20007f5e0ff */
[----:B------:R-:W-:Y:S01]  /*4510*/  IMAD.X R99, R149, 0x1, R86, P1 ;  /* 0x0000000195637824 */ /* 0x000fe200008e0656 */
[C---:B--2---:R-:W-:Y:S01]  /*4520*/  IADD3 R102, P1, R18.reuse, R95, RZ ;  /* 0x0000005f12667210 */ /* 0x044fe20007f3e0ff */
[----:B------:R1:W-:Y:S01]  /*4530*/  LDGSTS.E [R140+0x6a00], desc[UR16][R110.64], P0 ;  /* 0x06a000006e8c7fae */ /* 0x0003e20008121850 */
[--C-:B------:R-:W-:Y:S01]  /*4540*/  IMAD.X R141, R141, 0x1, R116.reuse, P5 ;  /* 0x000000018d8d7824 */ /* 0x100fe200028e0674 */
[----:B----4-:R-:W-:Y:S01]  /*4550*/  IADD3 R104, P3, R18, R134, RZ ;  /* 0x0000008612687210 */ /* 0x010fe20007f7e0ff */
[----:B------:R-:W-:Y:S01]  /*4560*/  IMAD.X R129, R129, 0x1, R116, P2 ;  /* 0x0000000181817824 */ /* 0x000fe200010e0674 */
[----:B------:R1:W-:Y:S01]  /*4570*/  LDGSTS.E [R140+0x6e00], desc[UR16][R108.64], P0 ;  /* 0x06e000006c8c7fae */ /* 0x0003e20008121850 */
[--C-:B------:R-:W-:Y:S01]  /*4580*/  IMAD.X R103, R133, 0x1, R86.reuse, P1 ;  /* 0x0000000185677824 */ /* 0x100fe200008e0656 */
[-C--:B------:R-:W-:Y:S01]  /*4590*/  IADD3 R134, P1, R134, R118.reuse, RZ ;  /* 0x0000007686867210 */ /* 0x080fe20007f3e0ff */
[----:B------:R-:W-:Y:S01]  /*45a0*/  IMAD.X R105, R125, 0x1, R86, P3 ;  /* 0x000000017d697824 */ /* 0x000fe200018e0656 */
[-C--:B------:R-:W-:Y:S01]  /*45b0*/  IADD3 R95, P3, R95, R118.reuse, RZ ;  /* 0x000000765f5f7210 */ /* 0x080fe20007f7e0ff */
[----:B------:R1:W-:Y:S01]  /*45c0*/  LDGSTS.E [R140+0x7200], desc[UR16][R98.64], P0 ;  /* 0x07200000628c7fae */ /* 0x0003e20008121850 */
[-C--:B------:R-:W-:Y:S01]  /*45d0*/  IADD3 R123, P2, R123, R118.reuse, RZ ;  /* 0x000000767b7b7210 */ /* 0x080fe20007f5e0ff */
[--C-:B------:R-:W-:Y:S01]  /*45e0*/  IMAD.X R125, R125, 0x1, R116.reuse, P1 ;  /* 0x000000017d7d7824 */ /* 0x100fe200008e0674 */
[-C--:B------:R-:W-:Y:S01]  /*45f0*/  IADD3 R119, P1, R119, R118.reuse, RZ ;  /* 0x0000007677777210 */ /* 0x080fe20007f3e0ff */
[----:B------:R1:W-:Y:S01]  /*4600*/  LDGSTS.E [R140+0x7600], desc[UR16][R100.64], P0 ;  /* 0x07600000648c7fae */ /* 0x0003e20008121850 */
[--C-:B------:R-:W-:Y:S01]  /*4610*/  IMAD.X R133, R133, 0x1, R116.reuse, P3 ;  /* 0x0000000185857824 */ /* 0x100fe200018e0674 */
[-C--:B------:R-:W-:Y:S01]  /*4620*/  IADD3 R127, P3, R127, R118.reuse, RZ ;  /* 0x000000767f7f7210 */ /* 0x080fe20007f7e0ff */
[--C-:B------:R-:W-:Y:S01]  /*4630*/  IMAD.X R157, R157, 0x1, R116.reuse, P2 ;  /* 0x000000019d9d7824 */ /* 0x100fe200010e0674 */
[----:B------:R1:W-:Y:S01]  /*4640*/  LDGSTS.E [R140+0x7a00], desc[UR16][R102.64], P0 ;  /* 0x07a00000668c7fae */ /* 0x0003e20008121850 */
[--C-:B------:R-:W-:Y:S01]  /*4650*/  IMAD.X R153, R153, 0x1, R116.reuse, P1 ;  /* 0x0000000199997824 */ /* 0x100fe200008e0674 */
[-C--:B------:R-:W-:Y:S01]  /*4660*/  IADD3 R135, P5, R135, R118.reuse, RZ ;  /* 0x0000007687877210 */ /* 0x080fe20007fbe0ff */
[----:B------:R-:W-:Y:S01]  /*4670*/  IMAD.X R161, R161, 0x1, R116, P3 ;  /* 0x00000001a1a17824 */ /* 0x000fe200018e0674 */
[----:B------:R1:W-:Y:S01]  /*4680*/  LDGSTS.E [R140+0x7e00], desc[UR16][R104.64], P0 ;  /* 0x07e00000688c7fae */ /* 0x0003e20008121850 */
[----:B------:R-:W-:-:S02]  /*4690*/  IADD3 R121, P0, R121, R118, RZ ;  /* 0x0000007679797210 */ /* 0x000fc40007f1e0ff */
[-C--:B------:R-:W-:Y:S01]  /*46a0*/  IADD3 R147, P1, R147, R118.reuse, RZ ;  /* 0x0000007693937210 */ /* 0x080fe20007f3e0ff */
[----:B------:R-:W0:Y:S01]  /*46b0*/  LDGDEPBAR ;  /* 0x00000000000079af */ /* 0x000e220000000000 */
[-C--:B------:R-:W-:Y:S01]  /*46c0*/  IADD3 R151, P2, R151, R118.reuse, RZ ;  /* 0x0000007697977210 */ /* 0x080fe20007f5e0ff */
[--C-:B------:R-:W-:Y:S01]  /*46d0*/  IMAD.X R149, R149, 0x1, R116.reuse, P0 ;  /* 0x0000000195957824 */ /* 0x100fe200000e0674 */
[----:B------:R-:W-:Y:S01]  /*46e0*/  IADD3 R143, P0, R143, R118, RZ ;  /* 0x000000768f8f7210 */ /* 0x000fe20007f1e0ff */
[--C-:B------:R-:W-:Y:S01]  /*46f0*/  IMAD.X R159, R159, 0x1, R116.reuse, P5 ;  /* 0x000000019f9f7824 */ /* 0x100fe200028e0674 */
[----:B------:R-:W-:Y:S01]  /*4700*/  LEA R155, P3, R70, R155, 0x2 ;  /* 0x0000009b469b7211 */ /* 0x000fe200078610ff */
[--C-:B------:R-:W-:Y:S02]  /*4710*/  IMAD.X R92, R92, 0x1, R116.reuse, P1 ;  /* 0x000000015c5c7824 */ /* 0x100fe400008e0674 */
[--C-:B------:R-:W-:Y:S02]  /*4720*/  IMAD.X R165, R165, 0x1, R116.reuse, P0 ;  /* 0x00000001a5a57824 */ /* 0x100fe400000e0674 */
[----:B------:R-:W-:-:S02]  /*4730*/  IMAD.X R94, R94, 0x1, R116, P2 ;  /* 0x000000015e5e7824 */ /* 0x000fc400010e0674 */
[----:B------:R-:W-:Y:S01]  /*4740*/  IMAD.X R106, R106, 0x1, R120, P3 ;  /* 0x000000016a6a7824 */ /* 0x000fe200018e0678 */
[----:B-1----:R-:W-:Y:S06]  /*4750*/  @P4 BRA `(.L_x_1) ;  /* 0xfffffff000184947 */ /* 0x002fec000383ffff */
.L_x_0:
[----:B------:R-:W-:Y:S02]  /*4760*/  WARPGROUP.DEPBAR.LE gsb0, 0x0 ;  /* 0x00008000000079c5 */ /* 0x000fe40000010000 */
[----:B------:R-:W-:-:S04]  /*4770*/  DEPBAR.LE SB0, 0x0 ;  /* 0x000080000000791a */ /* 0x000fc80000000000 */
[----:B------:R-:W-:Y:S01]  /*4780*/  IADD3 R79, R76, UR7, R79 ;  /* 0x000000074c4f7c10 */ /* 0x000fe2000fffe04f */
[----:B------:R-:W-:Y:S01]  /*4790*/  IMAD.U32 R2, RZ, RZ, UR14 ;  /* 0x0000000eff027e24 */ /* 0x000fe2000f8e00ff */
[----:B------:R-:W-:Y:S01]  /*47a0*/  LEA R56, R0, UR7, 0x4 ;  /* 0x0000000700387c11 */ /* 0x000fe2000f8e20ff */
[----:B------:R-:W-:Y:S01]  /*47b0*/  BAR.SYNC.DEFER_BLOCKING 0x0 ;  /* 0x0000000000007b1d */ /* 0x000fe20000010000 */
[----:B------:R-:W-:Y:S01]  /*47c0*/  ISETP.GE.AND P0, PT, R3, R96, PT ;  /* 0x000000600300720c */ /* 0x000fe20003f06270 */
[----:B------:R-:W-:Y:S01]  /*47d0*/  IMAD.IADD R79, R6, 0x1, R79 ;  /* 0x00000001064f7824 */ /* 0x000fe200078e024f */
[----:B------:R-:W-:-:S05]  /*47e0*/  LOP3.LUT R2, R7, 0xc0, R2, 0xf8, !PT ;  /* 0x000000c007027812 */ /* 0x000fca00078ef802 */
[----:B------:R-:W1:Y:S01]  /*47f0*/  LDC R57, c[0x0][0x248] ;  /* 0x00009200ff397b82 */ /* 0x000e620000000800 */
[----:B------:R-:W-:Y:S01]  /*4800*/  LOP3.LUT R2, R2, UR15, RZ, 0xfc, !PT ;  /* 0x0000000f02027c12 */ /* 0x000fe2000f8efcff */
[----:B------:R-:W-:Y:S01]  /*4810*/  ULDC UR4, c[0x0][0x244] ;  /* 0x0000910000047ab9 */ /* 0x000fe20000000800 */
[----:B------:R-:W-:Y:S01]  /*4820*/  ULDC.64 UR6, c[0x0][0x220] ;  /* 0x0000880000067ab9 */ /* 0x000fe20000000a00 */
[----:B------:R-:W-:Y:S01]  /*4830*/  IMAD R3, R3, UR4, RZ ;  /* 0x0000000403037c24 */ /* 0x000fe2000f8e02ff */
[C---:B------:R-:W-:Y:S02]  /*4840*/  LOP3.LUT R8, R2.reuse, 0x2, RZ, 0xfc, !PT ;  /* 0x0000000202087812 */ /* 0x040fe400078efcff */
[----:B------:R-:W-:Y:S02]  /*4850*/  LOP3.LUT R4, R2, 0x3c, RZ, 0xfc, !PT ;  /* 0x0000003c02047812 */ /* 0x000fe400078efcff */
[-C--:B------:R-:W-:Y:S02]  /*4860*/  ISETP.LT.AND P2, PT, R8, R97.reuse, !P0 ;  /* 0x000000610800720c */ /* 0x080fe40004741270 */
[----:B------:R-:W-:-:S02]  /*4870*/  ISETP.LT.AND P1, PT, R4, R97, !P0 ;  /* 0x000000610400720c */ /* 0x000fc40004721270 */
[----:B------:R-:W-:Y:S02]  /*4880*/  LOP3.LUT R4, R2, 0x6, RZ, 0xfc, !PT ;  /* 0x0000000602047812 */ /* 0x000fe400078efcff */
[C---:B------:R-:W-:Y:S02]  /*4890*/  LEA R0, P3, R3.reuse, UR6, 0x2 ;  /* 0x0000000603007c11 */ /* 0x040fe4000f8610ff */
[-C--:B------:R-:W-:Y:S01]  /*48a0*/  ISETP.LT.AND P4, PT, R4, R97.reuse, !P0 ;  /* 0x000000610400720c */ /* 0x080fe20004781270 */
[----:B------:R-:W-:Y:S01]  /*48b0*/  STSM.16.M88.4 [R79], R24 ;  /* 0x000000184f007844 */ /* 0x000fe20000000200 */
[----:B------:R-:W-:Y:S02]  /*48c0*/  LOP3.LUT R6, R2, 0x4, RZ, 0xfc, !PT ;  /* 0x0000000402067812 */ /* 0x000fe400078efcff */
[----:B------:R-:W-:Y:S01]  /*48d0*/  LEA.HI.X.SX32 R3, R3, UR7, 0x2, P3 ;  /* 0x0000000703037c11 */ /* 0x000fe200098f16ff */
[----:B------:R-:W-:Y:S01]  /*48e0*/  BAR.SYNC.DEFER_BLOCKING 0x0 ;  /* 0x0000000000007b1d */ /* 0x000fe20000010000 */
[----:B------:R-:W-:Y:S01]  /*48f0*/  ISETP.LT.AND P5, PT, R6, R97, !P0 ;  /* 0x000000610600720c */ /* 0x000fe200047a1270 */
[C---:B-1----:R-:W-:Y:S01]  /*4900*/  IMAD R4, R2.reuse, R57, RZ ;  /* 0x0000003902047224 */ /* 0x042fe200078e02ff */
[----:B------:R-:W-:-:S03]  /*4910*/  ISETP.LT.AND P3, PT, R2, R97, !P0 ;  /* 0x000000610200720c */ /* 0x000fc60004761270 */
[----:B------:R-:W1:Y:S02]  /*4920*/  LDS.128 R60, [R56] ;  /* 0x00000000383c7984 */ /* 0x000e640000000c00 */
[----:B------:R-:W-:Y:S06]  /*4930*/  BAR.SYNC.DEFER_BLOCKING 0x0 ;  /* 0x0000000000007b1d */ /* 0x000fec0000010000 */
[----:B------:R2:W-:Y:S02]  /*4940*/  STSM.16.M88.4 [R79], R28 ;  /* 0x0000001c4f007844 */ /* 0x0005e40000000200 */
[----:B------:R-:W-:Y:S01]  /*4950*/  BAR.SYNC.DEFER_BLOCKING 0x0 ;  /* 0x0000000000007b1d */ /* 0x000fe20000010000 */
[----:B--2---:R-:W-:-:S04]  /*4960*/  LEA R28, P6, R4, R0, 0x2 ;  /* 0x00000000041c7211 */ /* 0x004fc800078c10ff */
[----:B------:R-:W-:Y:S01]  /*4970*/  LEA.HI.X.SX32 R29, R4, R3, 0x2, P6 ;  /* 0x00000003041d7211 */ /* 0x000fe200030f16ff */
[----:B------:R-:W2:Y:S02]  /*4980*/  LDS.128 R24, [R56] ;  /* 0x0000000038187984 */ /* 0x000ea40000000c00 */
[----:B------:R-:W-:Y:S06]  /*4990*/  BAR.SYNC.DEFER_BLOCKING 0x0 ;  /* 0x0000000000007b1d */ /* 0x000fec0000010000 */
[----:B------:R3:W-:Y:S02]  /*49a0*/  STSM.16.M88.4 [R79], R32 ;  /* 0x000000204f007844 */ /* 0x0007e40000000200 */
[----:B------:R-:W-:Y:S01]  /*49b0*/  BAR.SYNC.DEFER_BLOCKING 0x0 ;  /* 0x0000000000007b1d */ /* 0x000fe20000010000 */
[----:B---3--:R-:W-:-:S05]  /*49c0*/  IMAD R32, R57, 0x2, R4 ;  /* 0x0000000239207824 */ /* 0x008fca00078e0204 */
[----:B------:R-:W-:-:S04]  /*49d0*/  LEA R30, P6, R32, R0, 0x2 ;  /* 0x00000000201e7211 */ /* 0x000fc800078c10ff */
[----:B------:R-:W-:Y:S01]  /*49e0*/  LEA.HI.X.SX32 R31, R32, R3, 0x2, P6 ;  /* 0x00000003201f7211 */ /* 0x000fe200030f16ff */
[----:B------:R-:W3:Y:S01]  /*49f0*/  LDS.128 R20, [R56] ;  /* 0x0000000038147984 */ /* 0x000ee20000000c00 */
[----:B------:R-:W-:Y:S06]  /*4a00*/  BAR.SYNC.DEFER_BLOCKING 0x0 ;  /* 0x0000000000007b1d */ /* 0x000fec0000010000 */
[----:B------:R4:W-:Y:S02]  /*4a10*/  STSM.16.M88.4 [R79], R36 ;  /* 0x000000244f007844 */ /* 0x0009e40000000200 */
[----:B------:R-:W-:Y:S01]  /*4a20*/  BAR.SYNC.DEFER_BLOCKING 0x0 ;  /* 0x0000000000007b1d */ /* 0x000fe20000010000 */
[----:B----4-:R-:W-:-:S02]  /*4a30*/  LOP3.LUT R38, R2, 0x8, RZ, 0xfc, !PT ;  /* 0x0000000802267812 */ /* 0x010fc400078efcff */
[----:B------:R-:W-:-:S03]  /*4a40*/  LOP3.LUT R36, R2, 0xa, RZ, 0xfc, !PT ;  /* 0x0000000a02247812 */ /* 0x000fc600078efcff */
[----:B------:R-:W4:Y:S02]  /*4a50*/  LDS.128 R16, [R56] ;  /* 0x0000000038107984 */ /* 0x000f240000000c00 */
[----:B------:R-:W-:Y:S06]  /*4a60*/  BAR.SYNC.DEFER_BLOCKING 0x0 ;  /* 0x0000000000007b1d */ /* 0x000fec0000010000 */
[----:B------:R5:W-:Y:S02]  /*4a70*/  STSM.16.M88.4 [R79], R40 ;  /* 0x000000284f007844 */ /* 0x000be40000000200 */
[----:B------:R-:W-:Y:S01]  /*4a80*/  BAR.SYNC.DEFER_BLOCKING 0x0 ;  /* 0x0000000000007b1d */ /* 0x000fe20000010000 */
[----:B-----5:R-:W-:-:S04]  /*4a90*/  IMAD R40, R57, 0x2, R32 ;  /* 0x0000000239287824 */ /* 0x020fc800078e0220 */
[----:B------:R-:W-:Y:S01]  /*4aa0*/  IMAD R42, R57, 0x2, R40 ;  /* 0x00000002392a7824 */ /* 0x000fe200078e0228 */
[----:B------:R-:W5:Y:S02]  /*4ab0*/  LDS.128 R12, [R56] ;  /* 0x00000000380c7984 */ /* 0x000f640000000c00 */
[----:B------:R-:W-:Y:S06]  /*4ac0*/  BAR.SYNC.DEFER_BLOCKING 0x0 ;  /* 0x0000000000007b1d */ /* 0x000fec0000010000 */
[----:B------:R-:W-:Y:S02]  /*4ad0*/  STSM.16.M88.4 [R79], R44 ;  /* 0x0000002c4f007844 */ /* 0x000fe40000000200 */
[----:B------:R-:W-:Y:S06]  /*4ae0*/  BAR.SYNC.DEFER_BLOCKING 0x0 ;  /* 0x0000000000007b1d */ /* 0x000fec0000010000 */
        /* <DEDUP_REMOVED lines=8> */
[----:B-1----:R1:W-:Y:S01]  /*4b70*/  @P3 STG.E desc[UR16][R28.64], R60 ;  /* 0x0000003c1c003986 */ /* 0x0023e2000c101910 */
[----:B------:R-:W-:-:S03]  /*4b80*/  LEA R34, P3, R42, R0, 0x2 ;  /* 0x000000002a227211 */ /* 0x000fc600078610ff */
[----:B------:R2:W-:Y:S01]  /*4b90*/  @P2 STG.E desc[UR16][R30.64], R61 ;  /* 0x0000003d1e002986 */ /* 0x0005e2000c101910 */
[----:B------:R-:W-:Y:S02]  /*4ba0*/  LEA R32, P2, R40, R0, 0x2 ;  /* 0x0000000028207211 */ /* 0x000fe400078410ff */
[-C--:B------:R-:W-:Y:S02]  /*4bb0*/  LEA.HI.X.SX32 R35, R42, R3.reuse, 0x2, P3 ;  /* 0x000000032a237211 */ /* 0x080fe400018f16ff */
[----:B------:R-:W-:Y:S01]  /*4bc0*/  LEA.HI.X.SX32 R33, R40, R3, 0x2, P2 ;  /* 0x0000000328217211 */ /* 0x000fe200010f16ff */
[C---:B------:R-:W-:Y:S01]  /*4bd0*/  IMAD R40, R57.reuse, 0x2, R42 ;  /* 0x0000000239287824 */ /* 0x040fe200078e022a */
[-C--:B------:R-:W-:Y:S02]  /*4be0*/  ISETP.LT.AND P3, PT, R38, R97.reuse, !P0 ;  /* 0x000000612600720c */ /* 0x080fe40004761270 */
[----:B------:R-:W-:Y:S01]  /*4bf0*/  ISETP.LT.AND P2, PT, R36, R97, !P0 ;  /* 0x000000612400720c */ /* 0x000fe20004741270 */
[----:B------:R-:W-:Y:S01]  /*4c00*/  IMAD R42, R57, 0x2, R40 ;  /* 0x00000002392a7824 */ /* 0x000fe200078e0228 */
[----:B------:R3:W-:Y:S01]  /*4c10*/  @P5 STG.E desc[UR16][R32.64], R62 ;  /* 0x0000003e20005986 */ /* 0x0007e2000c101910 */
[----:B------:R-:W-:-:S02]  /*4c20*/  LOP3.LUT R38, R2, 0xc, RZ, 0xfc, !PT ;  /* 0x0000000c02267812 */ /* 0x000fc400078efcff */
[----:B------:R-:W-:Y:S01]  /*4c30*/  LOP3.LUT R36, R2, 0xe, RZ, 0xfc, !PT ;  /* 0x0000000e02247812 */ /* 0x000fe200078efcff */
[----:B------:R4:W-:Y:S01]  /*4c40*/  @P4 STG.E desc[UR16][R34.64], R63 ;  /* 0x0000003f22004986 */ /* 0x0009e2000c101910 */
[-C--:B-1----:R-:W-:Y:S02]  /*4c50*/  LEA R28, P4, R40, R0.reuse, 0x2 ;  /* 0x00000000281c7211 */ /* 0x082fe400078810ff */
[-C--:B--2---:R-:W-:Y:S02]  /*4c60*/  LEA R30, P5, R42, R0.reuse, 0x2 ;  /* 0x000000002a1e7211 */ /* 0x084fe400078a10ff */
[-C--:B------:R-:W-:Y:S02]  /*4c70*/  LEA.HI.X.SX32 R29, R40, R3.reuse, 0x2, P4 ;  /* 0x00000003281d7211 */ /* 0x080fe400020f16ff */
[----:B------:R-:W-:Y:S01]  /*4c80*/  LEA.HI.X.SX32 R31, R42, R3, 0x2, P5 ;  /* 0x000000032a1f7211 */ /* 0x000fe200028f16ff */
[C---:B------:R-:W-:Y:S01]  /*4c90*/  IMAD R42, R57.reuse, 0x2, R42 ;  /* 0x00000002392a7824 */ /* 0x040fe200078e022a */
[-C--:B------:R-:W-:Y:S01]  /*4ca0*/  ISETP.LT.AND P5, PT, R38, R97.reuse, !P0 ;  /* 0x000000612600720c */ /* 0x080fe200047a1270 */
[----:B------:R1:W-:Y:S01]  /*4cb0*/  @P3 STG.E desc[UR16][R28.64], R24 ;  /* 0x000000181c003986 */ /* 0x0003e2000c101910 */
[----:B------:R-:W-:Y:S01]  /*4cc0*/  ISETP.LT.AND P4, PT, R36, R97, !P0 ;  /* 0x000000612400720c */ /* 0x000fe20004781270 */
[----:B------:R-:W-:Y:S01]  /*4cd0*/  IMAD R40, R57, 0x2, R42 ;  /* 0x0000000239287824 */ /* 0x000fe200078e022a */
[----:B------:R-:W-:Y:S01]  /*4ce0*/  LOP3.LUT R38, R2, 0x10, RZ, 0xfc, !PT ;  /* 0x0000001002267812 */ /* 0x000fe200078efcff */
[----:B------:R2:W-:Y:S01]  /*4cf0*/  @P2 STG.E desc[UR16][R30.64], R25 ;  /* 0x000000191e002986 */ /* 0x0005e2000c101910 */
[----:B---3--:R-:W-:-:S02]  /*4d00*/  LEA R32, P2, R42, R0, 0x2 ;  /* 0x000000002a207211 */ /* 0x008fc400078410ff */
[-C--:B----4-:R-:W-:Y:S02]  /*4d10*/  LEA R34, P3, R40, R0.reuse, 0x2 ;  /* 0x0000000028227211 */ /* 0x090fe400078610ff */
[-C--:B------:R-:W-:Y:S01]  /*4d20*/  LEA.HI.X.SX32 R33, R42, R3.reuse, 0x2, P2 ;  /* 0x000000032a217211 */ /* 0x080fe200010f16ff */
[C---:B------:R-:W-:Y:S01]  /*4d30*/  IMAD R42, R57.reuse, 0x2, R40 ;  /* 0x00000002392a7824 */ /* 0x040fe200078e0228 */
[----:B------:R-:W-:Y:S02]  /*4d40*/  LOP3.LUT R36, R2, 0x12, RZ, 0xfc, !PT ;  /* 0x0000001202247812 */ /* 0x000fe400078efcff */
[----:B------:R-:W-:Y:S01]  /*4d50*/  LEA.HI.X.SX32 R35, R40, R3, 0x2, P3 ;  /* 0x0000000328237211 */ /* 0x000fe200018f16ff */
[----:B------:R3:W-:Y:S01]  /*4d60*/  @P5 STG.E desc[UR16][R32.64], R26 ;  /* 0x0000001a20005986 */ /* 0x0007e2000c101910 */
[-C--:B------:R-:W-:Y:S01]  /*4d70*/  ISETP.LT.AND P3, PT, R38, R97.reuse, !P0 ;  /* 0x000000612600720c */ /* 0x080fe20004761270 */
[----:B------:R-:W-:Y:S01]  /*4d80*/  IMAD R38, R57, 0x2, R42 ;  /* 0x0000000239267824 */ /* 0x000fe200078e022a */
[----:B------:R-:W-:Y:S01]  /*4d90*/  ISETP.LT.AND P2, PT, R36, R97, !P0 ;  /* 0x000000612400720c */ /* 0x000fe20004741270 */
[----:B------:R4:W-:Y:S01]  /*4da0*/  @P4 STG.E desc[UR16][R34.64], R27 ;  /* 0x0000001b22004986 */ /* 0x0009e2000c101910 */
[----:B-1----:R-:W-:-:S02]  /*4db0*/  LEA R24, P4, R42, R0, 0x2 ;  /* 0x000000002a187211 */ /* 0x002fc400078810ff */
[-C--:B------:R-:W-:Y:S02]  /*4dc0*/  LEA R28, P5, R38, R0.reuse, 0x2 ;  /* 0x00000000261c7211 */ /* 0x080fe400078a10ff */
[----:B------:R-:W-:Y:S02]  /*4dd0*/  LOP3.LUT R36, R2, 0x14, RZ, 0xfc, !PT ;  /* 0x0000001402247812 */ /* 0x000fe400078efcff */
[-C--:B--2---:R-:W-:Y:S02]  /*4de0*/  LEA.HI.X.SX32 R25, R42, R3.reuse, 0x2, P4 ;  /* 0x000000032a197211 */ /* 0x084fe400020f16ff */
[----:B------:R-:W-:Y:S01]  /*4df0*/  LEA.HI.X.SX32 R29, R38, R3, 0x2, P5 ;  /* 0x00000003261d7211 */ /* 0x000fe200028f16ff */
[C---:B------:R-:W-:Y:S01]  /*4e00*/  IMAD R38, R57.reuse, 0x2, R38 ;  /* 0x0000000239267824 */ /* 0x040fe200078e0226 */
[----:B------:R-:W-:Y:S01]  /*4e10*/  LOP3.LUT R30, R2, 0x16, RZ, 0xfc, !PT ;  /* 0x00000016021e7812 */ /* 0x000fe200078efcff */
[----:B------:R1:W-:Y:S01]  /*4e20*/  @P3 STG.E desc[UR16][R24.64], R20 ;  /* 0x0000001418003986 */ /* 0x0003e2000c101910 */
[-C--:B------:R-:W-:Y:S01]  /*4e30*/  ISETP.LT.AND P5, PT, R36, R97.reuse, !P0 ;  /* 0x000000612400720c */ /* 0x080fe200047a1270 */
[----:B------:R-:W-:Y:S01]  /*4e40*/  IMAD R36, R57, 0x2, R38 ;  /* 0x0000000239247824 */ /* 0x000fe200078e0226 */
[----:B------:R-:W-:Y:S01]  /*4e50*/  ISETP.LT.AND P4, PT, R30, R97, !P0 ;  /* 0x000000611e00720c */ /* 0x000fe20004781270 */
[----:B------:R2:W-:Y:S01]  /*4e60*/  @P2 STG.E desc[UR16][R28.64], R21 ;  /* 0x000000151c002986 */ /* 0x0005e2000c101910 */
[----:B---3--:R-:W-:-:S02]  /*4e70*/  LEA R26, P2, R38, R0, 0x2 ;  /* 0x00000000261a7211 */ /* 0x008fc400078410ff */
[-C--:B------:R-:W-:Y:S02]  /*4e80*/  LEA R30, P3, R36, R0.reuse, 0x2 ;  /* 0x00000000241e7211 */ /* 0x080fe400078610ff */
[----:B----4-:R-:W-:Y:S02]  /*4e90*/  LOP3.LUT R34, R2, 0x18, RZ, 0xfc, !PT ;  /* 0x0000001802227812 */ /* 0x010fe400078efcff */
        /* <DEDUP_REMOVED lines=28> */
[----:B------:R-:W-:Y:S01]  /*5060*/  @P5 STG.E desc[UR16][R22.64], R18 ;  /* 0x0000001216005986 */ /* 0x000fe2000c101910 */
        /* <DEDUP_REMOVED lines=10> */
[----:B------:R-:W-:Y:S01]  /*5110*/  ISETP.LT.AND P5, PT, R28, R97, !P0 ;  /* 0x000000611c00720c */ /* 0x000fe200047a1270 */
[----:B-----5:R-:W-:Y:S01]  /*5120*/  @P3 STG.E desc[UR16][R16.64], R12 ;  /* 0x0000000c10003986 */ /* 0x020fe2000c101910 */
[C---:B------:R-:W-:Y:S01]  /*5130*/  LOP3.LUT R24, R2.reuse, 0x26, RZ, 0xfc, !PT ;  /* 0x0000002602187812 */ /* 0x040fe200078efcff */
[----:B------:R-:W-:Y:S01]  /*5140*/  IMAD R28, R57, 0x2, R30 ;  /* 0x00000002391c7824 */ /* 0x000fe200078e021e */
[----:B---3--:R-:W-:Y:S01]  /*5150*/  LOP3.LUT R26, R2, 0x28, RZ, 0xfc, !PT ;  /* 0x00000028021a7812 */ /* 0x008fe200078efcff */
[----:B------:R1:W-:Y:S01]  /*5160*/  @P2 STG.E desc[UR16][R20.64], R13 ;  /* 0x0000000d14002986 */ /* 0x0003e2000c101910 */
[----:B------:R-:W-:-:S02]  /*5170*/  LEA R18, P2, R30, R0, 0x2 ;  /* 0x000000001e127211 */ /* 0x000fc400078410ff */
[----:B------:R-:W-:Y:S02]  /*5180*/  ISETP.LT.AND P4, PT, R24, R97, !P0 ;  /* 0x000000611800720c */ /* 0x000fe40004781270 */
[----:B------:R-:W-:Y:S02]  /*5190*/  LEA R22, P3, R28, R0, 0x2 ;  /* 0x000000001c167211 */ /* 0x000fe400078610ff */
[-C--:B------:R-:W-:Y:S01]  /*51a0*/  LEA.HI.X.SX32 R19, R30, R3.reuse, 0x2, P2 ;  /* 0x000000031e137211 */ /* 0x080fe200010f16ff */
[C---:B------:R-:W-:Y:S01]  /*51b0*/  IMAD R30, R57.reuse, 0x2, R28 ;  /* 0x00000002391e7824 */ /* 0x040fe200078e021c */
[----:B------:R-:W-:Y:S02]  /*51c0*/  LEA.HI.X.SX32 R23, R28, R3, 0x2, P3 ;  /* 0x000000031c177211 */ /* 0x000fe400018f16ff */
[----:B------:R-:W-:Y:S01]  /*51d0*/  ISETP.LT.AND P3, PT, R26, R97, !P0 ;  /* 0x000000611a00720c */ /* 0x000fe20004761270 */
[----:B------:R-:W-:Y:S01]  /*51e0*/  IMAD R26, R57, 0x2, R30 ;  /* 0x00000002391a7824 */ /* 0x000fe200078e021e */
[C---:B------:R-:W-:Y:S01]  /*51f0*/  LOP3.LUT R24, R2.reuse, 0x2a, RZ, 0xfc, !PT ;  /* 0x0000002a02187812 */ /* 0x040fe200078efcff */
[----:B------:R2:W-:Y:S01]  /*5200*/  @P5 STG.E desc[UR16][R18.64], R14 ;  /* 0x0000000e12005986 */ /* 0x0005e2000c101910 */
[----:B-1----:R-:W-:-:S02]  /*5210*/  LOP3.LUT R20, R2, 0x2e, RZ, 0xfc, !PT ;  /* 0x0000002e02147812 */ /* 0x002fc400078efcff */
[----:B------:R-:W-:Y:S01]  /*5220*/  ISETP.LT.AND P2, PT, R24, R97, !P0 ;  /* 0x000000611800720c */ /* 0x000fe20004741270 */
[----:B------:R1:W-:Y:S01]  /*5230*/  @P4 STG.E desc[UR16][R22.64], R15 ;  /* 0x0000000f16004986 */ /* 0x0003e2000c101910 */
[-C--:B------:R-:W-:Y:S02]  /*5240*/  LEA R16, P5, R26, R0.reuse, 0x2 ;  /* 0x000000001a107211 */ /* 0x080fe400078a10ff */
[----:B------:R-:W-:Y:S02]  /*5250*/  LEA R12, P4, R30, R0, 0x2 ;  /* 0x000000001e0c7211 */ /* 0x000fe400078810ff */
[----:B------:R-:W-:Y:S02]  /*5260*/  LOP3.LUT R24, R2, 0x2c, RZ, 0xfc, !PT ;  /* 0x0000002c02187812 */ /* 0x000fe400078efcff */
[-C--:B------:R-:W-:Y:S01]  /*5270*/  LEA.HI.X.SX32 R17, R26, R3.reuse, 0x2, P5 ;  /* 0x000000031a117211 */ /* 0x080fe200028f16ff */
[----:B------:R-:W-:Y:S01]  /*5280*/  IMAD R26, R57, 0x2, R26 ;  /* 0x00000002391a7824 */ /* 0x000fe200078e021a */
[----:B------:R-:W-:-:S02]  /*5290*/  LEA.HI.X.SX32 R13, R30, R3, 0x2, P4 ;  /* 0x000000031e0d7211 */ /* 0x000fc400020f16ff */
[-C--:B------:R-:W-:Y:S01]  /*52a0*/  ISETP.LT.AND P5, PT, R24, R97.reuse, !P0 ;  /* 0x000000611800720c */ /* 0x080fe200047a1270 */
[----:B------:R-:W-:Y:S01]  /*52b0*/  IMAD R24, R57, 0x2, R26 ;  /* 0x0000000239187824 */ /* 0x000fe200078e021a */
[-C--:B------:R-:W-:Y:S01]  /*52c0*/  ISETP.LT.AND P4, PT, R20, R97.reuse, !P0 ;  /* 0x000000611400720c */ /* 0x080fe20004781270 */
[----:B------:R3:W-:Y:S01]  /*52d0*/  @P3 STG.E desc[UR16][R12.64], R8 ;  /* 0x000000080c003986 */ /* 0x0007e2000c101910 */
[----:B------:R-:W-:Y:S02]  /*52e0*/  LOP3.LUT R20, R2, 0x38, RZ, 0xfc, !PT ;  /* 0x0000003802147812 */ /* 0x000fe400078efcff */
[-C--:B--2---:R-:W-:Y:S01]  /*52f0*/  LEA R18, P6, R24, R0.reuse, 0x2 ;  /* 0x0000000018127211 */ /* 0x084fe200078c10ff */
[----:B------:R2:W-:Y:S01]  /*5300*/  @P2 STG.E desc[UR16][R16.64], R9 ;  /* 0x0000000910002986 */ /* 0x0005e2000c101910 */
[----:B------:R-:W-:Y:S02]  /*5310*/  LEA R14, P2, R26, R0, 0x2 ;  /* 0x000000001a0e7211 */ /* 0x000fe400078410ff */
[----:B------:R-:W-:Y:S01]  /*5320*/  ISETP.LT.AND P3, PT, R20, R97, !P0 ;  /* 0x000000611400720c */ /* 0x000fe20004761270 */
[----:B------:R-:W4:Y:S01]  /*5330*/  LDS.128 R28, [R56] ;  /* 0x00000000381c7984 */ /* 0x000f220000000c00 */
[----:B-1----:R-:W-:-:S02]  /*5340*/  LEA.HI.X.SX32 R15, R26, R3, 0x2, P2 ;  /* 0x000000031a0f7211 */ /* 0x002fc400010f16ff */
[----:B------:R-:W-:Y:S01]  /*5350*/  LEA.HI.X.SX32 R19, R24, R3, 0x2, P6 ;  /* 0x0000000318137211 */ /* 0x000fe200030f16ff */
[C---:B------:R-:W-:Y:S01]  /*5360*/  IMAD R24, R57.reuse, 0x2, R24 ;  /* 0x0000000239187824 */ /* 0x040fe200078e0218 */
[C---:B------:R-:W-:Y:S01]  /*5370*/  LOP3.LUT R20, R2.reuse, 0x30, RZ, 0xfc, !PT ;  /* 0x0000003002147812 */ /* 0x040fe200078efcff */
[----:B------:R1:W-:Y:S01]  /*5380*/  @P5 STG.E desc[UR16][R14.64], R10 ;  /* 0x0000000a0e005986 */ /* 0x0003e2000c101910 */
[----:B------:R-:W-:Y:S02]  /*5390*/  LOP3.LUT R22, R2, 0x32, RZ, 0xfc, !PT ;  /* 0x0000003202167812 */ /* 0x000fe400078efcff */
[----:B------:R-:W-:Y:S01]  /*53a0*/  ISETP.LT.AND P5, PT, R20, R97, !P0 ;  /* 0x000000611400720c */ /* 0x000fe200047a1270 */
[----:B------:R5:W-:Y:S01]  /*53b0*/  @P4 STG.E desc[UR16][R18.64], R11 ;  /* 0x0000000b12004986 */ /* 0x000be2000c101910 */
[----:B---3--:R-:W-:Y:S01]  /*53c0*/  LEA R8, P4, R24, R0, 0x2 ;  /* 0x0000000018087211 */ /* 0x008fe200078810ff */
[----:B------:R-:W-:Y:S01]  /*53d0*/  IMAD R20, R57, 0x2, R24 ;  /* 0x0000000239147824 */ /* 0x000fe200078e0218 */
[----:B--2---:R-:W-:-:S02]  /*53e0*/  LOP3.LUT R16, R2, 0x36, RZ, 0xfc, !PT ;  /* 0x0000003602107812 */ /* 0x004fc400078efcff */
[----:B------:R-:W-:Y:S02]  /*53f0*/  ISETP.LT.AND P2, PT, R22, R97, !P0 ;  /* 0x000000611600720c */ /* 0x000fe40004741270 */
[----:B------:R-:W-:Y:S02]  /*5400*/  LEA.HI.X.SX32 R9, R24, R3, 0x2, P4 ;  /* 0x0000000318097211 */ /* 0x000fe400020f16ff */
[-C--:B------:R-:W-:Y:S02]  /*5410*/  LEA R12, P6, R20, R0.reuse, 0x2 ;  /* 0x00000000140c7211 */ /* 0x080fe400078c10ff */
[----:B------:R-:W-:Y:S01]  /*5420*/  ISETP.LT.AND P4, PT, R16, R97, !P0 ;  /* 0x000000611000720c */ /* 0x000fe20004781270 */
[C---:B------:R-:W-:Y:S01]  /*5430*/  IMAD R16, R57.reuse, 0x2, R20 ;  /* 0x0000000239107824 */ /* 0x040fe200078e0214 */
[----:B------:R-:W-:Y:S01]  /*5440*/  LEA.HI.X.SX32 R13, R20, R3, 0x2, P6 ;  /* 0x00000003140d7211 */ /* 0x000fe200030f16ff */
[----:B------:R2:W-:Y:S01]  /*5450*/  @P5 STG.E desc[UR16][R8.64], R4 ;  /* 0x0000000408005986 */ /* 0x0005e2000c101910 */
[C---:B-1----:R-:W-:Y:S01]  /*5460*/  LOP3.LUT R10, R2.reuse, 0x34, RZ, 0xfc, !PT ;  /* 0x00000034020a7812 */ /* 0x042fe200078efcff */
[C---:B------:R-:W-:Y:S01]  /*5470*/  IMAD R20, R57.reuse, 0x2, R16 ;  /* 0x0000000239147824 */ /* 0x040fe200078e0210 */
[----:B-----5:R-:W-:Y:S01]  /*5480*/  LOP3.LUT R18, R2, 0x3a, RZ, 0xfc, !PT ;  /* 0x0000003a02127812 */ /* 0x020fe200078efcff */
[----:B------:R1:W-:Y:S01]  /*5490*/  @P2 STG.E desc[UR16][R12.64], R5 ;  /* 0x000000050c002986 */ /* 0x0003e2000c101910 */
[----:B------:R-:W-:Y:S01]  /*54a0*/  ISETP.LT.AND P5, PT, R10, R97, !P0 ;  /* 0x000000610a00720c */ /* 0x000fe200047a1270 */
[----:B------:R-:W-:Y:S01]  /*54b0*/  IMAD R22, R57, 0x2, R20 ;  /* 0x0000000239167824 */ /* 0x000fe200078e0214 */
[----:B------:R-:W-:-:S02]  /*54c0*/  LEA R14, P2, R20, R0, 0x2 ;  /* 0x00000000140e7211 */ /* 0x000fc400078410ff */
[-C--:B------:R-:W-:Y:S01]  /*54d0*/  LEA R10, P6, R16, R0.reuse, 0x2 ;  /* 0x00000000100a7211 */ /* 0x080fe200078c10ff */
[C---:B------:R-:W-:Y:S01]  /*54e0*/  IMAD R24, R57.reuse, 0x2, R22 ;  /* 0x0000000239187824 */ /* 0x040fe200078e0216 */
[-C--:B------:R-:W-:Y:S02]  /*54f0*/  LEA.HI.X.SX32 R15, R20, R3.reuse, 0x2, P2 ;  /* 0x00000003140f7211 */ /* 0x080fe400010f16ff */
[-C--:B------:R-:W-:Y:S01]  /*5500*/  LEA.HI.X.SX32 R11, R16, R3.reuse, 0x2, P6 ;  /* 0x00000003100b7211 */ /* 0x080fe200030f16ff */
[C---:B------:R-:W-:Y:S01]  /*5510*/  IMAD R26, R57.reuse, 0x2, R24 ;  /* 0x00000002391a7824 */ /* 0x040fe200078e0218 */
[-C--:B--2---:R-:W-:Y:S02]  /*5520*/  LEA R8, P2, R24, R0.reuse, 0x2 ;  /* 0x0000000018087211 */ /* 0x084fe400078410ff */
[----:B-1----:R-:W-:Y:S01]  /*5530*/  LOP3.LUT R12, R2, 0x3e, RZ, 0xfc, !PT ;  /* 0x0000003e020c7812 */ /* 0x002fe200078efcff */
[----:B------:R-:W-:Y:S01]  /*5540*/  IMAD R57, R57, 0x2, R26 ;  /* 0x0000000239397824 */ /* 0x000fe200078e021a */
[----:B------:R-:W-:Y:S01]  /*5550*/  LEA.HI.X.SX32 R9, R24, R3, 0x2, P2 ;  /* 0x0000000318097211 */ /* 0x000fe200010f16ff */
[----:B------:R1:W-:Y:S01]  /*5560*/  @P5 STG.E desc[UR16][R10.64], R6 ;  /* 0x000000060a005986 */ /* 0x0003e2000c101910 */
[----:B------:R-:W-:-:S02]  /*5570*/  LEA R16, P6, R22, R0, 0x2 ;  /* 0x0000000016107211 */ /* 0x000fc400078c10ff */
[-C--:B------:R-:W-:Y:S01]  /*5580*/  ISETP.LT.AND P2, PT, R18, R97.reuse, !P0 ;  /* 0x000000611200720c */ /* 0x080fe20004741270 */
[----:B------:R1:W-:Y:S01]  /*5590*/  @P4 STG.E desc[UR16][R14.64], R7 ;  /* 0x000000070e004986 */ /* 0x0003e2000c101910 */
[----:B------:R-:W-:Y:S02]  /*55a0*/  ISETP.LT.AND P0, PT, R12, R97, !P0 ;  /* 0x000000610c00720c */ /* 0x000fe40004701270 */
[----:B------:R-:W-:Y:S02]  /*55b0*/  LEA.HI.X.SX32 R17, R22, R3, 0x2, P6 ;  /* 0x0000000316117211 */ /* 0x000fe400030f16ff */
[----:B------:R-:W-:-:S03]  /*55c0*/  LEA R4, P6, R26, R0, 0x2 ;  /* 0x000000001a047211 */ /* 0x000fc600078c10ff */
[----:B----4-:R1:W-:Y:S01]  /*55d0*/  @P3 STG.E desc[UR16][R16.64], R28 ;  /* 0x0000001c10003986 */ /* 0x0103e2000c101910 */
[-C--:B------:R-:W-:Y:S02]  /*55e0*/  LEA.HI.X.SX32 R5, R26, R3.reuse, 0x2, P6 ;  /* 0x000000031a057211 */ /* 0x080fe400030f16ff */
[C---:B------:R-:W-:Y:S01]  /*55f0*/  LEA R2, P6, R57.reuse, R0, 0x2 ;  /* 0x0000000039027211 */ /* 0x040fe200078c10ff */
[----:B------:R1:W-:Y:S03]  /*5600*/  @P2 STG.E desc[UR16][R8.64], R29 ;  /* 0x0000001d08002986 */ /* 0x0003e6000c101910 */
[----:B------:R-:W-:Y:S01]  /*5610*/  LEA.HI.X.SX32 R3, R57, R3, 0x2, P6 ;  /* 0x0000000339037211 */ /* 0x000fe200030f16ff */
[----:B------:R1:W-:Y:S01]  /*5620*/  @P1 STG.E desc[UR16][R4.64], R30 ;  /* 0x0000001e04001986 */ /* 0x0003e2000c101910 */
[----:B------:R-:W-:Y:S07]  /*5630*/  @!P0 EXIT ;  /* 0x000000000000894d */ /* 0x000fee0003800000 */
[----:B------:R-:W-:Y:S01]  /*5640*/  STG.E desc[UR16][R2.64], R31 ;  /* 0x0000001f02007986 */ /* 0x000fe2000c101910 */
[----:B------:R-:W-:Y:S05]  /*5650*/  EXIT ;  /* 0x000000000000794d */ /* 0x000fea0003800000 */
.L_x_2:
[----:B------:R-:W-:-:S00]  /*5660*/  BRA `(.L_x_2) ;  /* 0xfffffffc00fc7947 */ /* 0x000fc0000383ffff */
[----:B------:R-:W-:-:S00]  /*5670*/  NOP ;  /* 0x0000000000007918 */ /* 0x000fc00000000000 */
        /* <DEDUP_REMOVED lines=8> */
.L_x_3:


//--------------------- .nv.shared.matmul_kernel  --------------------------
	.section	.nv.shared.matmul_kernel,"aw",@nobits
	.sectionflags	@""
	.align	16
	.zero		1024


//--------------------- .nv.shared.reserved.0     --------------------------
	.section	.nv.shared.reserved.0,"aw",@nobits
	.weak		__nv_reservedSMEM_offset_0_alias
	.size		__nv_reservedSMEM_offset_0_alias, 0, 0
	.other		__nv_reservedSMEM_offset_0_alias,@"STO_CUDA_RESERVED_SHARED STV_DEFAULT"
__nv_reservedSMEM_offset_0_alias:
	.zero		0


//--------------------- .nv.constant0.matmul_kernel --------------------------
	.section	.nv.constant0.matmul_kernel,"a",@progbits
	.sectionflags	@""
	.align	4
.nv.constant0.matmul_kernel:
	.zero		608


//--------------------- SYMBOLS --------------------------

	.type		.nv.reservedSmem.offset0,@object
	.size		.nv.reservedSmem.offset0,0x4
